// auto-generated by cutlass_sweep.fmha — config: {"arch": "sm_90", "direction": "fwd", "dtype": "e4m3", "head_dim": 224, "mask": "residual", "schedule": "cooperative", "tile_kv": 64, "tile_q": 128}
#include "cutlass/cutlass.h"
#include "cute/tensor.hpp"
#include "cutlass/device_kernel.h"
#include "cutlass/kernel_hardware_info.h"
#include "88_hopper_fmha/collective/fmha_fusion.hpp"
#include "88_hopper_fmha/kernel/fmha_kernel_builder.hpp"

using namespace cute;
using Element = cutlass::float_e4m3_t;
using TileShape = Shape<_128, _64, _224>;
using StrideQ = cute::tuple<int, _1, cute::tuple<int, int>>;
using StrideK = cute::tuple<int, _1, cute::tuple<int, int>>;
using StrideV = cute::tuple<cute::_1, int, cute::tuple<int, int>>;

using Kernel = typename cutlass::fmha::kernel::FmhaBuilder<
    Element, float, float,
    TileShape, StrideQ, StrideK, StrideV,
    cutlass::fmha::collective::ResidualFusion,
    cutlass::gemm::KernelTmaWarpSpecializedCooperative
  >::Kernel;

auto* _anchor = &cutlass::device_kernel<Kernel>;


// ===== COMPILED SASS (sm_90a) =====

	.target	sm_90a

	.elftype	@"ET_EXEC"


//--------------------- .note.nv.tkinfo           --------------------------
	.section	.note.nv.tkinfo,"",@"SHT_NOTE"
	.sectionflags	@"SHF_NOTE_NV_TKINFO"
	.tkinfo
        /*0018*/ 	.word	0x00000002
        /*0030*/ 	.string	""
        /*0030*/ 	.string	"ptxas"
        /*0030*/ 	.string	"Cuda compilation tools, release 13.0, V13.0.88"
        /*0030*/ 	.string	"Build cuda_13.0.r13.0/compiler.36424714_0"
        /*0030*/ 	.string	"-arch sm_90a -m 64 "



//--------------------- .note.nv.cuinfo           --------------------------
	.section	.note.nv.cuinfo,"",@"SHT_NOTE"
	.sectionflags	@"SHF_NOTE_NV_CUINFO"
        /*0018*/ 	.short	0x0002
        /*001a*/ 	.short	0x005a
        /*001c*/ 	.short	0x0082
	.zero		2


//--------------------- .nv.info                  --------------------------
	.section	.nv.info,"",@"SHT_CUDA_INFO"
	.align	4


	//----- nvinfo : EIATTR_REGCOUNT
	.align		4
        /*0000*/ 	.byte	0x04, 0x2f
        /*0002*/ 	.short	(.L_16 - .L_15)
	.align		4
.L_15:
        /*0004*/ 	.word	index@(_ZN7cutlass13device_kernelINS_4fmha6kernel28FmhaKernelTmaWarpSpecializedINS1_10collective30FmhaMainloopTmaWarpSpecializedINS_12float_e4m3_tEffN4cute5tupleIJNS7_1CILi128EEENS9_ILi64EEENS9_ILi224EEEEEENS8_IJiNS9_ILi1EEENS8_IJiiEEEEEESG_NS8_IJSE_iSF_EEENS4_14ResidualFusionEJEEENS4_15FmhaFwdEpilogueIS6_fNS8_IJSB_SC_SB_EEEEENS2_23IndividualTileSchedulerEJEEEEEvNT_6ParamsE)
        /*0008*/ 	.word	0x000000a8


	//----- nvinfo : EIATTR_FRAME_SIZE
	.align		4
.L_16:
        /*000c*/ 	.byte	0x04, 0x11
        /*000e*/ 	.short	(.L_18 - .L_17)
	.align		4
.L_17:
        /*0010*/ 	.word	index@($__internal_0_$__cuda_sm20_rcp_rn_f32_slowpath)
        /*0014*/ 	.word	0x00000000


	//----- nvinfo : EIATTR_FRAME_SIZE
	.align		4
.L_18:
        /*0018*/ 	.byte	0x04, 0x11
        /*001a*/ 	.short	(.L_20 - .L_19)
	.align		4
.L_19:
        /*001c*/ 	.word	index@(_ZN7cutlass13device_kernelINS_4fmha6kernel28FmhaKernelTmaWarpSpecializedINS1_10collective30FmhaMainloopTmaWarpSpecializedINS_12float_e4m3_tEffN4cute5tupleIJNS7_1CILi128EEENS9_ILi64EEENS9_ILi224EEEEEENS8_IJiNS9_ILi1EEENS8_IJiiEEEEEESG_NS8_IJSE_iSF_EEENS4_14ResidualFusionEJEEENS4_15FmhaFwdEpilogueIS6_fNS8_IJSB_SC_SB_EEEEENS2_23IndividualTileSchedulerEJEEEEEvNT_6ParamsE)
        /*0020*/ 	.word	0x00000000


	//----- nvinfo : EIATTR_MIN_STACK_SIZE
	.align		4
.L_20:
        /*0024*/ 	.byte	0x04, 0x12
        /*0026*/ 	.short	(.L_22 - .L_21)
	.align		4
.L_21:
        /*0028*/ 	.word	index@(_ZN7cutlass13device_kernelINS_4fmha6kernel28FmhaKernelTmaWarpSpecializedINS1_10collective30FmhaMainloopTmaWarpSpecializedINS_12float_e4m3_tEffN4cute5tupleIJNS7_1CILi128EEENS9_ILi64EEENS9_ILi224EEEEEENS8_IJiNS9_ILi1EEENS8_IJiiEEEEEESG_NS8_IJSE_iSF_EEENS4_14ResidualFusionEJEEENS4_15FmhaFwdEpilogueIS6_fNS8_IJSB_SC_SB_EEEEENS2_23IndividualTileSchedulerEJEEEEEvNT_6ParamsE)
        /*002c*/ 	.word	0x00000000
.L_22:


//--------------------- .nv.compat                --------------------------
	.section	.nv.compat,"",@"SHT_CUDA_COMPAT_INFO"
	.align	4
        /*0000*/ 	.byte	0x02, 0x09, 0x01, 0x00, 0x02, 0x02, 0x04, 0x00, 0x02, 0x05, 0x05, 0x00, 0x03, 0x07, 0x01, 0x01
        /*0010*/ 	.byte	0x02, 0x03, 0x01, 0x00, 0x02, 0x06, 0x01, 0x00, 0x04, 0x0b, 0x08, 0x00, 0x00, 0x00, 0x00, 0x00
        /*0020*/ 	.byte	0x00, 0x00, 0x00, 0x00


//--------------------- .nv.info._ZN7cutlass13device_kernelINS_4fmha6kernel28FmhaKernelTmaWarpSpecializedINS1_10collective30FmhaMainloopTmaWarpSpecializedINS_12float_e4m3_tEffN4cute5tupleIJNS7_1CILi128EEENS9_ILi64EEENS9_ILi224EEEEEENS8_IJiNS9_ILi1EEENS8_IJiiEEEEEESG_NS8_IJSE_iSF_EEENS4_14ResidualFusionEJEEENS4_15FmhaFwdEpilogueIS6_fNS8_IJSB_SC_SB_EEEEENS2_23IndividualTileSchedulerEJEEEEEvNT_6ParamsE --------------------------
	.section	.nv.info._ZN7cutlass13device_kernelINS_4fmha6kernel28FmhaKernelTmaWarpSpecializedINS1_10collective30FmhaMainloopTmaWarpSpecializedINS_12float_e4m3_tEffN4cute5tupleIJNS7_1CILi128EEENS9_ILi64EEENS9_ILi224EEEEEENS8_IJiNS9_ILi1EEENS8_IJiiEEEEEESG_NS8_IJSE_iSF_EEENS4_14ResidualFusionEJEEENS4_15FmhaFwdEpilogueIS6_fNS8_IJSB_SC_SB_EEEEENS2_23IndividualTileSchedulerEJEEEEEvNT_6ParamsE,"",@"SHT_CUDA_INFO"
	.sectionflags	@""
	.align	4


	//----- nvinfo : EIATTR_CUDA_API_VERSION
	.align		4
        /*0000*/ 	.byte	0x04, 0x37
        /*0002*/ 	.short	(.L_24 - .L_23)
.L_23:
        /*0004*/ 	.word	0x00000082


	//----- nvinfo : EIATTR_KPARAM_INFO
	.align		4
.L_24:
        /*0008*/ 	.byte	0x04, 0x17
        /*000a*/ 	.short	(.L_26 - .L_25)
.L_25:
        /*000c*/ 	.word	0x00000000
        /*0010*/ 	.short	0x0000
        /*0012*/ 	.short	0x0070
        /*0014*/ 	.byte	0x00, 0xf0, 0x01, 0x20


	//----- nvinfo : EIATTR_SPARSE_MMA_MASK
	.align		4
.L_26:
        /*0018*/ 	.byte	0x03, 0x50
        /*001a*/ 	.short	0x0000


	//----- nvinfo : EIATTR_MAXREG_COUNT
	.align		4
        /*001c*/ 	.byte	0x03, 0x1b
        /*001e*/ 	.short	0x00a8


	//----- nvinfo : EIATTR_NUM_BARRIERS
	.align		4
        /*0020*/ 	.byte	0x02, 0x4c
        /*0022*/ 	.byte	0x02
	.zero		1


	//----- nvinfo : EIATTR_EXTERNS
	.align		4
        /*0024*/ 	.byte	0x04, 0x0f
        /*0026*/ 	.short	(.L_28 - .L_27)


	//   ....[0]....
	.align		4
.L_27:
        /*0028*/ 	.word	index@(__assertfail)


	//----- nvinfo : EIATTR_MERCURY_ISA_VERSION
	.align		4
.L_28:
        /*002c*/ 	.byte	0x03, 0x5f
        /*002e*/ 	.short	0x0101


	//----- nvinfo : EIATTR_INT_WARP_WIDE_INSTR_OFFSETS
	.align		4
        /*0030*/ 	.byte	0x04, 0x31
        /*0032*/ 	.short	(.L_30 - .L_29)


	//   ....[0]....
.L_29:
        /*0034*/ 	.word	0x000006f0


	//   ....[1]....
        /*0038*/ 	.word	0x00000700


	//   ....[2]....
        /*003c*/ 	.word	0x00000710


	//   ....[3]....
        /*0040*/ 	.word	0x00000720


	//   ....[4]....
        /*0044*/ 	.word	0x00000790


	//----- nvinfo : EIATTR_COOP_GROUP_MASK_REGIDS
	.align		4
.L_30:
        /*0048*/ 	.byte	0x04, 0x29
        /*004a*/ 	.short	(.L_32 - .L_31)


	//   ....[0]....
.L_31:
        /*004c*/ 	.word	0xffffffff


	//   ....[1]....
        /*0050*/ 	.word	0xffffffff


	//   ....[2]....
        /*0054*/ 	.word	0xffffffff


	//   ....[3]....
        /*0058*/ 	.word	0xffffffff


	//   ....[4]....
        /*005c*/ 	.word	0xffffffff


	//   ....[5]....
        /*0060*/ 	.word	0xffffffff


	//   ....[6]....
        /*0064*/ 	.word	0xffffffff


	//   ....[7]....
        /*0068*/ 	.word	0xffffffff


	//   ....[8]....
        /*006c*/ 	.word	0xffffffff


	//   ....[9]....
        /*0070*/ 	.word	0xffffffff


	//   ....[10]....
        /*0074*/ 	.word	0xffffffff


	//   ....[11]....
        /*0078*/ 	.word	0xffffffff


	//   ....[12]....
        /*007c*/ 	.word	0xffffffff


	//   ....[13]....
        /*0080*/ 	.word	0xffffffff


	//   ....[14]....
        /*0084*/ 	.word	0xffffffff


	//   ....[15]....
        /*0088*/ 	.word	0xffffffff


	//   ....[16]....
        /*008c*/ 	.word	0xffffffff


	//   ....[17]....
        /*0090*/ 	.word	0xffffffff


	//   ....[18]....
        /*0094*/ 	.word	0xffffffff


	//   ....[19]....
        /*0098*/ 	.word	0xffffffff


	//   ....[20]....
        /*009c*/ 	.word	0xffffffff


	//   ....[21]....
        /*00a0*/ 	.word	0xffffffff


	//   ....[22]....
        /*00a4*/ 	.word	0xffffffff


	//   ....[23]....
        /*00a8*/ 	.word	0xffffffff


	//   ....[24]....
        /*00ac*/ 	.word	0xffffffff


	//   ....[25]....
        /*00b0*/ 	.word	0xffffffff


	//   ....[26]....
        /*00b4*/ 	.word	0xffffffff


	//   ....[27]....
        /*00b8*/ 	.word	0xffffffff


	//   ....[28]....
        /*00bc*/ 	.word	0xffffffff


	//   ....[29]....
        /*00c0*/ 	.word	0xffffffff


	//   ....[30]....
        /*00c4*/ 	.word	0xffffffff


	//   ....[31]....
        /*00c8*/ 	.word	0xffffffff


	//   ....[32]....
        /*00cc*/ 	.word	0xffffffff


	//   ....[33]....
        /*00d0*/ 	.word	0xffffffff


	//   ....[34]....
        /*00d4*/ 	.word	0xffffffff


	//   ....[35]....
        /*00d8*/ 	.word	0xffffffff


	//   ....[36]....
        /*00dc*/ 	.word	0xffffffff


	//   ....[37]....
        /*00e0*/ 	.word	0xffffffff


	//   ....[38]....
        /*00e4*/ 	.word	0xffffffff


	//   ....[39]....
        /*00e8*/ 	.word	0xffffffff


	//   ....[40]....
        /*00ec*/ 	.word	0xffffffff


	//   ....[41]....
        /*00f0*/ 	.word	0xffffffff


	//   ....[42]....
        /*00f4*/ 	.word	0xffffffff


	//   ....[43]....
        /*00f8*/ 	.word	0xffffffff


	//   ....[44]....
        /*00fc*/ 	.word	0xffffffff


	//   ....[45]....
        /*0100*/ 	.word	0xffffffff


	//----- nvinfo : EIATTR_COOP_GROUP_INSTR_OFFSETS
	.align		4
.L_32:
        /*0104*/ 	.byte	0x04, 0x28
        /*0106*/ 	.short	(.L_34 - .L_33)


	//   ....[0]....
.L_33:
        /*0108*/ 	.word	0x00000050


	//   ....[1]....
        /*010c*/ 	.word	0x00000080


	//   ....[2]....
        /*0110*/ 	.word	0x000001b0


	//   ....[3]....
        /*0114*/ 	.word	0x00000370


	//   ....[4]....
        /*0118*/ 	.word	0x00000530


	//   ....[5]....
        /*011c*/ 	.word	0x00000690


	//   ....[6]....
        /*0120*/ 	.word	0x000017a0


	//   ....[7]....
        /*0124*/ 	.word	0x00001800


	//   ....[8]....
        /*0128*/ 	.word	0x00001a30


	//   ....[9]....
        /*012c*/ 	.word	0x00001b90


	//   ....[10]....
        /*0130*/ 	.word	0x00002cc0


	//   ....[11]....
        /*0134*/ 	.word	0x00002cd0


	//   ....[12]....
        /*0138*/ 	.word	0x00002ce0


	//   ....[13]....
        /*013c*/ 	.word	0x00002d00


	//   ....[14]....
        /*0140*/ 	.word	0x00002d20


	//   ....[15]....
        /*0144*/ 	.word	0x00002d30


	//   ....[16]....
        /*0148*/ 	.word	0x00002d40


	//   ....[17]....
        /*014c*/ 	.word	0x00002d50


	//   ....[18]....
        /*0150*/ 	.word	0x00003830


	//   ....[19]....
        /*0154*/ 	.word	0x00003850


	//   ....[20]....
        /*0158*/ 	.word	0x00003c00


	//   ....[21]....
        /*015c*/ 	.word	0x00003d00


	//   ....[22]....
        /*0160*/ 	.word	0x00005080


	//   ....[23]....
        /*0164*/ 	.word	0x000050c0


	//   ....[24]....
        /*0168*/ 	.word	0x00005100


	//   ....[25]....
        /*016c*/ 	.word	0x00005140


	//   ....[26]....
        /*0170*/ 	.word	0x00005180


	//   ....[27]....
        /*0174*/ 	.word	0x000051c0


	//   ....[28]....
        /*0178*/ 	.word	0x00005200


	//   ....[29]....
        /*017c*/ 	.word	0x00005240


	//   ....[30]....
        /*0180*/ 	.word	0x000064d0


	//   ....[31]....
        /*0184*/ 	.word	0x00006590


	//   ....[32]....
        /*0188*/ 	.word	0x00006970


	//   ....[33]....
        /*018c*/ 	.word	0x00006a30


	//   ....[34]....
        /*0190*/ 	.word	0x00007eb0


	//   ....[35]....
        /*0194*/ 	.word	0x00007ef0


	//   ....[36]....
        /*0198*/ 	.word	0x00007f30


	//   ....[37]....
        /*019c*/ 	.word	0x00007f70


	//   ....[38]....
        /*01a0*/ 	.word	0x00007fb0


	//   ....[39]....
        /*01a4*/ 	.word	0x00007ff0


	//   ....[40]....
        /*01a8*/ 	.word	0x00008030


	//   ....[41]....
        /*01ac*/ 	.word	0x00008070


	//   ....[42]....
        /*01b0*/ 	.word	0x000089a0


	//   ....[43]....
        /*01b4*/ 	.word	0x000089e0


	//   ....[44]....
        /*01b8*/ 	.word	0x00008a20


	//   ....[45]....
        /*01bc*/ 	.word	0x00008a40


	//----- nvinfo : EIATTR_REG_RECONFIG
	.align		4
.L_34:
        /*01c0*/ 	.byte	0x01, 0x54
	.zero		2


	//----- nvinfo : EIATTR_SYSCALL_OFFSETS
	.align		4
        /*01c4*/ 	.byte	0x04, 0x46
        /*01c6*/ 	.short	(.L_36 - .L_35)


	//   ....[0]....
.L_35:
        /*01c8*/ 	.word	0x00009900


	//   ....[1]....
        /*01cc*/ 	.word	0x00009a60


	//----- nvinfo : EIATTR_MBARRIER_INSTR_OFFSETS
	.align		4
.L_36:
        /*01d0*/ 	.byte	0x04, 0x39
        /*01d2*/ 	.short	(.L_38 - .L_37)


	//   ....[0]....
.L_37:
        /*01d4*/ 	.word	0x00000320
        /*01d8*/ 	.word	0x000000ff
        /*01dc*/ 	.word	0x00018850
        /*01e0*/ 	.short	0x0100
        /*01e2*/ 	.byte	0x06
	.zero		1


	//   ....[1]....
        /*01e4*/ 	.word	0x00000330
        /*01e8*/ 	.word	0x000000ff
        /*01ec*/ 	.word	0x00018860
        /*01f0*/ 	.short	0x0100
        /*01f2*/ 	.byte	0x06
	.zero		1


	//   ....[2]....
        /*01f4*/ 	.word	0x00000340
        /*01f8*/ 	.word	0x000000ff
        /*01fc*/ 	.word	0x00018858
        /*0200*/ 	.short	0x0100
        /*0202*/ 	.byte	0x06
	.zero		1


	//   ....[3]....
        /*0204*/ 	.word	0x00000350
        /*0208*/ 	.word	0x000000ff
        /*020c*/ 	.word	0x00018868
        /*0210*/ 	.short	0x0100
        /*0212*/ 	.byte	0x06
	.zero		1


	//   ....[4]....
        /*0214*/ 	.word	0x00000480
        /*0218*/ 	.word	0x000000ff
        /*021c*/ 	.word	0x00018800
        /*0220*/ 	.short	0x0100
        /*0222*/ 	.byte	0x06
	.zero		1


	//   ....[5]....
        /*0224*/ 	.word	0x00000490
        /*0228*/ 	.word	0x000000ff
        /*022c*/ 	.word	0x00018828
        /*0230*/ 	.short	0x0100
        /*0232*/ 	.byte	0x06
	.zero		1


	//   ....[6]....
        /*0234*/ 	.word	0x000004a0
        /*0238*/ 	.word	0x000000ff
        /*023c*/ 	.word	0x00018808
        /*0240*/ 	.short	0x0100
        /*0242*/ 	.byte	0x06
	.zero		1


	//   ....[7]....
        /*0244*/ 	.word	0x000004b0
        /*0248*/ 	.word	0x000000ff
        /*024c*/ 	.word	0x00018830
        /*0250*/ 	.short	0x0100
        /*0252*/ 	.byte	0x06
	.zero		1


	//   ....[8]....
        /*0254*/ 	.word	0x000004c0
        /*0258*/ 	.word	0x000000ff
        /*025c*/ 	.word	0x00018810
        /*0260*/ 	.short	0x0100
        /*0262*/ 	.byte	0x06
	.zero		1


	//   ....[9]....
        /*0264*/ 	.word	0x000004d0
        /*0268*/ 	.word	0x000000ff
        /*026c*/ 	.word	0x00018838
        /*0270*/ 	.short	0x0100
        /*0272*/ 	.byte	0x06
	.zero		1


	//   ....[10]....
        /*0274*/ 	.word	0x000004e0
        /*0278*/ 	.word	0x000000ff
        /*027c*/ 	.word	0x00018818
        /*0280*/ 	.short	0x0100
        /*0282*/ 	.byte	0x06
	.zero		1


	//   ....[11]....
        /*0284*/ 	.word	0x000004f0
        /*0288*/ 	.word	0x000000ff
        /*028c*/ 	.word	0x00018840
        /*0290*/ 	.short	0x0100
        /*0292*/ 	.byte	0x06
	.zero		1


	//   ....[12]....
        /*0294*/ 	.word	0x00000500
        /*0298*/ 	.word	0x000000ff
        /*029c*/ 	.word	0x00018820
        /*02a0*/ 	.short	0x0100
        /*02a2*/ 	.byte	0x06
	.zero		1


	//   ....[13]....
        /*02a4*/ 	.word	0x00000510
        /*02a8*/ 	.word	0x000000ff
        /*02ac*/ 	.word	0x00018848
        /*02b0*/ 	.short	0x0100
        /*02b2*/ 	.byte	0x06
	.zero		1


	//   ....[14]....
        /*02b4*/ 	.word	0x00000640
        /*02b8*/ 	.word	0x000000ff
        /*02bc*/ 	.word	0x00018870
        /*02c0*/ 	.short	0x0100
        /*02c2*/ 	.byte	0x06
	.zero		1


	//   ....[15]....
        /*02c4*/ 	.word	0x00000650
        /*02c8*/ 	.word	0x000000ff
        /*02cc*/ 	.word	0x00018880
        /*02d0*/ 	.short	0x0100
        /*02d2*/ 	.byte	0x06
	.zero		1


	//   ....[16]....
        /*02d4*/ 	.word	0x00000660
        /*02d8*/ 	.word	0x000000ff
        /*02dc*/ 	.word	0x00018878
        /*02e0*/ 	.short	0x0100
        /*02e2*/ 	.byte	0x06
	.zero		1


	//   ....[17]....
        /*02e4*/ 	.word	0x00000670
        /*02e8*/ 	.word	0x000000ff
        /*02ec*/ 	.word	0x00018888
        /*02f0*/ 	.short	0x0100
        /*02f2*/ 	.byte	0x06
	.zero		1


	//   ....[18]....
        /*02f4*/ 	.word	0x000007b0
        /*02f8*/ 	.word	0x000000ff
        /*02fc*/ 	.word	0x00018890
        /*0300*/ 	.short	0x0100
        /*0302*/ 	.byte	0x06
	.zero		1


	//   ....[19]....
        /*0304*/ 	.word	0x000007c0
        /*0308*/ 	.word	0x000000ff
        /*030c*/ 	.word	0x00018898
        /*0310*/ 	.short	0x0100
        /*0312*/ 	.byte	0x06
	.zero		1


	//   ....[20]....
        /*0314*/ 	.word	0x000007d0
        /*0318*/ 	.word	0x000000ff
        /*031c*/ 	.word	0x000188a0
        /*0320*/ 	.short	0x0100
        /*0322*/ 	.byte	0x06
	.zero		1


	//   ....[21]....
        /*0324*/ 	.word	0x000007e0
        /*0328*/ 	.word	0x000000ff
        /*032c*/ 	.word	0x000188a8
        /*0330*/ 	.short	0x0100
        /*0332*/ 	.byte	0x06
	.zero		1


	//   ....[22]....
        /*0334*/ 	.word	0x000008e0
        /*0338*/ 	.word	0x000000ff
        /*033c*/ 	.word	0x000188c0
        /*0340*/ 	.short	0x0100
        /*0342*/ 	.byte	0x06
	.zero		1


	//   ....[23]....
        /*0344*/ 	.word	0x000008f0
        /*0348*/ 	.word	0x000000ff
        /*034c*/ 	.word	0x000188e0
        /*0350*/ 	.short	0x0100
        /*0352*/ 	.byte	0x06
	.zero		1


	//   ....[24]....
        /*0354*/ 	.word	0x00000900
        /*0358*/ 	.word	0x000000ff
        /*035c*/ 	.word	0x000188c8
        /*0360*/ 	.short	0x0100
        /*0362*/ 	.byte	0x06
	.zero		1


	//   ....[25]....
        /*0364*/ 	.word	0x00000910
        /*0368*/ 	.word	0x000000ff
        /*036c*/ 	.word	0x000188e8
        /*0370*/ 	.short	0x0100
        /*0372*/ 	.byte	0x06
	.zero		1


	//   ....[26]....
        /*0374*/ 	.word	0x00000920
        /*0378*/ 	.word	0x000000ff
        /*037c*/ 	.word	0x000188d0
        /*0380*/ 	.short	0x0100
        /*0382*/ 	.byte	0x06
	.zero		1


	//   ....[27]....
        /*0384*/ 	.word	0x00000930
        /*0388*/ 	.word	0x000000ff
        /*038c*/ 	.word	0x000188f0
        /*0390*/ 	.short	0x0100
        /*0392*/ 	.byte	0x06
	.zero		1


	//   ....[28]....
        /*0394*/ 	.word	0x00000940
        /*0398*/ 	.word	0x000000ff
        /*039c*/ 	.word	0x000188d8
        /*03a0*/ 	.short	0x0100
        /*03a2*/ 	.byte	0x06
	.zero		1


	//   ....[29]....
        /*03a4*/ 	.word	0x00000950
        /*03a8*/ 	.word	0x000000ff
        /*03ac*/ 	.word	0x000188f8
        /*03b0*/ 	.short	0x0100
        /*03b2*/ 	.byte	0x06
	.zero		1


	//   ....[30]....
        /*03b4*/ 	.word	0x00000dd0
        /*03b8*/ 	.word	0x000000ff
        /*03bc*/ 	.word	0x00018850
        /*03c0*/ 	.short	0x010a
        /*03c2*/ 	.byte	0x08
	.zero		1


	//   ....[31]....
        /*03c4*/ 	.word	0x00000e50
        /*03c8*/ 	.word	0x000000ff
        /*03cc*/ 	.word	0x00018800
        /*03d0*/ 	.short	0x010a
        /*03d2*/ 	.byte	0x24
	.zero		1


	//   ....[32]....
        /*03d4*/ 	.word	0x00000ea0
        /*03d8*/ 	.word	0x000000ff
        /*03dc*/ 	.word	0xfffffff8
        /*03e0*/ 	.short	0x010a
        /*03e2*/ 	.byte	0x26
	.zero		1


	//   ....[33]....
        /*03e4*/ 	.word	0x000013c0
        /*03e8*/ 	.word	0x0000000d
        /*03ec*/ 	.word	0x00000000
        /*03f0*/ 	.short	0x0101
        /*03f2*/ 	.byte	0x27
	.zero		1


	//   ....[34]....
        /*03f4*/ 	.word	0x00002e00
        /*03f8*/ 	.word	0x000000ff
        /*03fc*/ 	.word	0x00018808
        /*0400*/ 	.short	0x010a
        /*0402*/ 	.byte	0x24
	.zero		1


	//   ....[35]....
        /*0404*/ 	.word	0x000032f0
        /*0408*/ 	.word	0x000000ff
        /*040c*/ 	.word	0x00000000
        /*0410*/ 	.short	0x0101
        /*0412*/ 	.byte	0x05
	.zero		1


	//   ....[36]....
        /*0414*/ 	.word	0x00003460
        /*0418*/ 	.word	0x000000ff
        /*041c*/ 	.word	0x00018800
        /*0420*/ 	.short	0x010a
        /*0422*/ 	.byte	0x0a
	.zero		1


	//   ....[37]....
        /*0424*/ 	.word	0x000050b0
        /*0428*/ 	.word	0x000000ff
        /*042c*/ 	.word	0x00018800
        /*0430*/ 	.short	0x010a
        /*0432*/ 	.byte	0x0a
	.zero		1


	//   ....[38]....
        /*0434*/ 	.word	0x00005600
        /*0438*/ 	.word	0x000000ff
        /*043c*/ 	.word	0x00018800
        /*0440*/ 	.short	0x010a
        /*0442*/ 	.byte	0x0a
	.zero		1


	//   ....[39]....
        /*0444*/ 	.word	0x00005ad0
        /*0448*/ 	.word	0x000000ff
        /*044c*/ 	.word	0x00000000
        /*0450*/ 	.short	0x0101
        /*0452*/ 	.byte	0x0a
	.zero		1


	//   ....[40]....
        /*0454*/ 	.word	0x00005b80
        /*0458*/ 	.word	0x000000ff
        /*045c*/ 	.word	0x00000000
        /*0460*/ 	.short	0x0101
        /*0462*/ 	.byte	0x04
	.zero		1


	//   ....[41]....
        /*0464*/ 	.word	0x00005d30
        /*0468*/ 	.word	0x000000ff
        /*046c*/ 	.word	0x00018800
        /*0470*/ 	.short	0x010a
        /*0472*/ 	.byte	0x0a
	.zero		1


	//   ....[42]....
        /*0474*/ 	.word	0x00007ea0
        /*0478*/ 	.word	0x000000ff
        /*047c*/ 	.word	0x00018800
        /*0480*/ 	.short	0x010a
        /*0482*/ 	.byte	0x0a
	.zero		1


	//   ....[43]....
        /*0484*/ 	.word	0x00008290
        /*0488*/ 	.word	0x000000ff
        /*048c*/ 	.word	0x00018800
        /*0490*/ 	.short	0x010a
        /*0492*/ 	.byte	0x0a
	.zero		1


	//   ....[44]....
        /*0494*/ 	.word	0x000087e0
        /*0498*/ 	.word	0x000000ff
        /*049c*/ 	.word	0x00000000
        /*04a0*/ 	.short	0x0101
        /*04a2*/ 	.byte	0x0a
	.zero		1


	//   ....[45]....
        /*04a4*/ 	.word	0x00008890
        /*04a8*/ 	.word	0x000000ff
        /*04ac*/ 	.word	0x00000000
        /*04b0*/ 	.short	0x0101
        /*04b2*/ 	.byte	0x04
	.zero		1


	//   ....[46]....
        /*04b4*/ 	.word	0x00009260
        /*04b8*/ 	.word	0x000000ff
        /*04bc*/ 	.word	0x00000008
        /*04c0*/ 	.short	0x010a
        /*04c2*/ 	.byte	0x26
	.zero		1


	//   ....[47]....
        /*04c4*/ 	.word	0x0000b440
        /*04c8*/ 	.word	0x00000000
        /*04cc*/ 	.word	0x00018890
        /*04d0*/ 	.short	0x0101
        /*04d2*/ 	.byte	0x24
	.zero		1


	//   ....[48]....
        /*04d4*/ 	.word	0x0000b590
        /*04d8*/ 	.word	0x00000004
        /*04dc*/ 	.word	0x00018860
        /*04e0*/ 	.short	0x010a
        /*04e2*/ 	.byte	0x3f
	.zero		1


	//   ....[49]....
        /*04e4*/ 	.word	0x0000ba30
        /*04e8*/ 	.word	0x00000002
        /*04ec*/ 	.word	0x00018828
        /*04f0*/ 	.short	0x010a
        /*04f2*/ 	.byte	0x3f
	.zero		1


	//   ....[50]....
        /*04f4*/ 	.word	0x0000bed0
        /*04f8*/ 	.word	0x00000005
        /*04fc*/ 	.word	0x00018860
        /*0500*/ 	.short	0x010a
        /*0502*/ 	.byte	0x3f
	.zero		1


	//   ....[51]....
        /*0504*/ 	.word	0x0000c3a0
        /*0508*/ 	.word	0x00000004
        /*050c*/ 	.word	0x00018828
        /*0510*/ 	.short	0x010a
        /*0512*/ 	.byte	0x3f
	.zero		1


	//   ....[52]....
        /*0514*/ 	.word	0x0000c6d0
        /*0518*/ 	.word	0x00000006
        /*051c*/ 	.word	0x00018828
        /*0520*/ 	.short	0x010a
        /*0522*/ 	.byte	0x3f
	.zero		1


	//   ....[53]....
        /*0524*/ 	.word	0x0000cba0
        /*0528*/ 	.word	0x00000006
        /*052c*/ 	.word	0x00018828
        /*0530*/ 	.short	0x010a
        /*0532*/ 	.byte	0x3f
	.zero		1


	//   ....[54]....
        /*0534*/ 	.word	0x0000ce00
        /*0538*/ 	.word	0x00000003
        /*053c*/ 	.word	0x00018850
        /*0540*/ 	.short	0x010a
        /*0542*/ 	.byte	0x3f
	.zero		1


	//   ....[55]....
        /*0544*/ 	.word	0x0000ce60
        /*0548*/ 	.word	0x00000002
        /*054c*/ 	.word	0x00018800
        /*0550*/ 	.short	0x010a
        /*0552*/ 	.byte	0x3f
	.zero		1


	//   ....[56]....
        /*0554*/ 	.word	0x0000cec0
        /*0558*/ 	.word	0x00000003
        /*055c*/ 	.word	0xfffffff8
        /*0560*/ 	.short	0x010a
        /*0562*/ 	.byte	0x3f
	.zero		1


	//   ....[57]....
        /*0564*/ 	.word	0x0000cf20
        /*0568*/ 	.word	0x0000000e
        /*056c*/ 	.word	0x00018808
        /*0570*/ 	.short	0x010a
        /*0572*/ 	.byte	0x3f
	.zero		1


	//   ....[58]....
        /*0574*/ 	.word	0x0000cf80
        /*0578*/ 	.word	0x00000007
        /*057c*/ 	.word	0x00018800
        /*0580*/ 	.short	0x010a
        /*0582*/ 	.byte	0x3f
	.zero		1


	//   ....[59]....
        /*0584*/ 	.word	0x0000cfe0
        /*0588*/ 	.word	0x0000000d
        /*058c*/ 	.word	0x00018800
        /*0590*/ 	.short	0x010a
        /*0592*/ 	.byte	0x3f
	.zero		1


	//   ....[60]....
        /*0594*/ 	.word	0x0000d040
        /*0598*/ 	.word	0x00000007
        /*059c*/ 	.word	0x00018800
        /*05a0*/ 	.short	0x010a
        /*05a2*/ 	.byte	0x3f
	.zero		1


	//   ....[61]....
        /*05a4*/ 	.word	0x0000d0a0
        /*05a8*/ 	.word	0x0000000a
        /*05ac*/ 	.word	0x00018800
        /*05b0*/ 	.short	0x010a
        /*05b2*/ 	.byte	0x3f
	.zero		1


	//   ....[62]....
        /*05b4*/ 	.word	0x0000d100
        /*05b8*/ 	.word	0x00000003
        /*05bc*/ 	.word	0x00000008
        /*05c0*/ 	.short	0x010a
        /*05c2*/ 	.byte	0x3f
	.zero		1


	//   ....[63]....
        /*05c4*/ 	.word	0x0000d150
        /*05c8*/ 	.word	0x00000004
        /*05cc*/ 	.word	0x00018860
        /*05d0*/ 	.short	0x010a
        /*05d2*/ 	.byte	0x3f
	.zero		1


	//   ....[64]....
        /*05d4*/ 	.word	0x0000d1a0
        /*05d8*/ 	.word	0x00000002
        /*05dc*/ 	.word	0x00018828
        /*05e0*/ 	.short	0x010a
        /*05e2*/ 	.byte	0x3f
	.zero		1


	//   ....[65]....
        /*05e4*/ 	.word	0x0000d1f0
        /*05e8*/ 	.word	0x00000005
        /*05ec*/ 	.word	0x00018860
        /*05f0*/ 	.short	0x010a
        /*05f2*/ 	.byte	0x3f
	.zero		1


	//   ....[66]....
        /*05f4*/ 	.word	0x0000d240
        /*05f8*/ 	.word	0x00000004
        /*05fc*/ 	.word	0x00018828
        /*0600*/ 	.short	0x010a
        /*0602*/ 	.byte	0x3f
	.zero		1


	//   ....[67]....
        /*0604*/ 	.word	0x0000d290
        /*0608*/ 	.word	0x00000006
        /*060c*/ 	.word	0x00018828
        /*0610*/ 	.short	0x010a
        /*0612*/ 	.byte	0x3f
	.zero		1


	//   ....[68]....
        /*0614*/ 	.word	0x0000d2e0
        /*0618*/ 	.word	0x00000006
        /*061c*/ 	.word	0x00018828
        /*0620*/ 	.short	0x010a
        /*0622*/ 	.byte	0x3f
	.zero		1


	//----- nvinfo : EIATTR_NUM_MBARRIERS
	.align		4
.L_38:
        /*0624*/ 	.byte	0x03, 0x38
        /*0626*/ 	.short	0x001e


	//----- nvinfo : EIATTR_EXIT_INSTR_OFFSETS
	.align		4
        /*0628*/ 	.byte	0x04, 0x1c
        /*062a*/ 	.short	(.L_40 - .L_39)


	//   ....[0]....
.L_39:
        /*062c*/ 	.word	0x000009f0


	//   ....[1]....
        /*0630*/ 	.word	0x0000b450


	//   ....[2]....
        /*0634*/ 	.word	0x0000b490


	//   ....[3]....
        /*0638*/ 	.word	0x0000c5a0


	//   ....[4]....
        /*063c*/ 	.word	0x0000cde0


	//----- nvinfo : EIATTR_MAX_THREADS
	.align		4
.L_40:
        /*0640*/ 	.byte	0x04, 0x05
        /*0642*/ 	.short	(.L_42 - .L_41)
.L_41:
        /*0644*/ 	.word	0x00000180
        /*0648*/ 	.word	0x00000001
        /*064c*/ 	.word	0x00000001


	//----- nvinfo : EIATTR_CRS_STACK_SIZE
	.align		4
.L_42:
        /*0650*/ 	.byte	0x04, 0x1e
        /*0652*/ 	.short	(.L_44 - .L_43)
.L_43:
        /*0654*/ 	.word	0x00000000


	//----- nvinfo : EIATTR_CBANK_PARAM_SIZE
	.align		4
.L_44:
        /*0658*/ 	.byte	0x03, 0x19
        /*065a*/ 	.short	0x0870


	//----- nvinfo : EIATTR_PARAM_CBANK
	.align		4
        /*065c*/ 	.byte	0x04, 0x0a
        /*065e*/ 	.short	(.L_46 - .L_45)
	.align		4
.L_45:
        /*0660*/ 	.word	index@(.nv.constant0._ZN7cutlass13device_kernelINS_4fmha6kernel28FmhaKernelTmaWarpSpecializedINS1_10collective30FmhaMainloopTmaWarpSpecializedINS_12float_e4m3_tEffN4cute5tupleIJNS7_1CILi128EEENS9_ILi64EEENS9_ILi224EEEEEENS8_IJiNS9_ILi1EEENS8_IJiiEEEEEESG_NS8_IJSE_iSF_EEENS4_14ResidualFusionEJEEENS4_15FmhaFwdEpilogueIS6_fNS8_IJSB_SC_SB_EEEEENS2_23IndividualTileSchedulerEJEEEEEvNT_6ParamsE)
        /*0664*/ 	.short	0x0210
        /*0666*/ 	.short	0x0870


	//----- nvinfo : EIATTR_SW_WAR
	.align		4
.L_46:
        /*0668*/ 	.byte	0x04, 0x36
        /*066a*/ 	.short	(.L_48 - .L_47)
.L_47:
        /*066c*/ 	.word	0x00000008
.L_48:


//--------------------- .nv.callgraph             --------------------------
	.section	.nv.callgraph,"",@"SHT_CUDA_CALLGRAPH"
	.align	4
	.sectionentsize	8
	.align		4
        /*0000*/ 	.word	0x00000000
	.align		4
        /*0004*/ 	.word	0xffffffff
	.align		4
        /*0008*/ 	.word	index@(_ZN7cutlass13device_kernelINS_4fmha6kernel28FmhaKernelTmaWarpSpecializedINS1_10collective30FmhaMainloopTmaWarpSpecializedINS_12float_e4m3_tEffN4cute5tupleIJNS7_1CILi128EEENS9_ILi64EEENS9_ILi224EEEEEENS8_IJiNS9_ILi1EEENS8_IJiiEEEEEESG_NS8_IJSE_iSF_EEENS4_14ResidualFusionEJEEENS4_15FmhaFwdEpilogueIS6_fNS8_IJSB_SC_SB_EEEEENS2_23IndividualTileSchedulerEJEEEEEvNT_6ParamsE)
	.align		4
        /*000c*/ 	.word	index@(__assertfail)
	.align		4
        /*0010*/ 	.word	0x00000000
	.align		4
        /*0014*/ 	.word	0xfffffffe
	.align		4
        /*0018*/ 	.word	0x00000000
	.align		4
        /*001c*/ 	.word	0xfffffffd
	.align		4
        /*0020*/ 	.word	0x00000000
	.align		4
        /*0024*/ 	.word	0xfffffffc


//--------------------- .nv.constant4             --------------------------
	.section	.nv.constant4,"a",@progbits
	.align	8
	.align		8
.nv.constant4:
        /*0000*/ 	.dword	__assertfail
	.align		8
        /*0008*/ 	.dword	__unnamed_1
	.align		8
        /*0010*/ 	.dword	__unnamed_2
	.align		8
        /*0018*/ 	.dword	_ZN39_INTERNAL_79291260_4_k_cu_166b43c2_29424cuda3std3__45__cpo5beginE
	.align		8
        /*0020*/ 	.dword	_ZN39_INTERNAL_79291260_4_k_cu_166b43c2_29424cuda3std3__45__cpo3endE
	.align		8
        /*0028*/ 	.dword	_ZN39_INTERNAL_79291260_4_k_cu_166b43c2_29424cuda3std3__45__cpo6cbeginE
	.align		8
        /*0030*/ 	.dword	_ZN39_INTERNAL_79291260_4_k_cu_166b43c2_29424cuda3std3__45__cpo4cendE
	.align		8
        /*0038*/ 	.dword	_ZN39_INTERNAL_79291260_4_k_cu_166b43c2_29424cuda3std3__441_GLOBAL__N__79291260_4_k_cu_166b43c2_29426ignoreE
	.align		8
        /*0040*/ 	.dword	_ZN39_INTERNAL_79291260_4_k_cu_166b43c2_29424cuda3std3__419piecewise_constructE
	.align		8
        /*0048*/ 	.dword	_ZN39_INTERNAL_79291260_4_k_cu_166b43c2_29424cuda3std3__48in_placeE
	.align		8
        /*0050*/ 	.dword	_ZN39_INTERNAL_79291260_4_k_cu_166b43c2_29424cuda3std6ranges3__45__cpo4swapE
	.align		8
        /*0058*/ 	.dword	_ZN39_INTERNAL_79291260_4_k_cu_166b43c2_29424cuda3std6ranges3__45__cpo9iter_moveE
	.align		8
        /*0060*/ 	.dword	_ZN39_INTERNAL_79291260_4_k_cu_166b43c2_29424cute7productE
	.align		8
        /*0068*/ 	.dword	_ZN39_INTERNAL_79291260_4_k_cu_166b43c2_29424cute1_E
	.align		8
        /*0070*/ 	.dword	$str$24
	.align		8
        /*0078*/ 	.dword	$str$25


//--------------------- .text._ZN7cutlass13device_kernelINS_4fmha6kernel28FmhaKernelTmaWarpSpecializedINS1_10collective30FmhaMainloopTmaWarpSpecializedINS_12float_e4m3_tEffN4cute5tupleIJNS7_1CILi128EEENS9_ILi64EEENS9_ILi224EEEEEENS8_IJiNS9_ILi1EEENS8_IJiiEEEEEESG_NS8_IJSE_iSF_EEENS4_14ResidualFusionEJEEENS4_15FmhaFwdEpilogueIS6_fNS8_IJSB_SC_SB_EEEEENS2_23IndividualTileSchedulerEJEEEEEvNT_6ParamsE --------------------------
	.section	.text._ZN7cutlass13device_kernelINS_4fmha6kernel28FmhaKernelTmaWarpSpecializedINS1_10collective30FmhaMainloopTmaWarpSpecializedINS_12float_e4m3_tEffN4cute5tupleIJNS7_1CILi128EEENS9_ILi64EEENS9_ILi224EEEEEENS8_IJiNS9_ILi1EEENS8_IJiiEEEEEESG_NS8_IJSE_iSF_EEENS4_14ResidualFusionEJEEENS4_15FmhaFwdEpilogueIS6_fNS8_IJSB_SC_SB_EEEEENS2_23IndividualTileSchedulerEJEEEEEvNT_6ParamsE,"ax",@progbits
	.align	128
.text._ZN7cutlass13device_kernelINS_4fmha6kernel28FmhaKernelTmaWarpSpecializedINS1_10collective30FmhaMainloopTmaWarpSpecializedINS_12float_e4m3_tEffN4cute5tupleIJNS7_1CILi128EEENS9_ILi64EEENS9_ILi224EEEEEENS8_IJiNS9_ILi1EEENS8_IJiiEEEEEESG_NS8_IJSE_iSF_EEENS4_14ResidualFusionEJEEENS4_15FmhaFwdEpilogueIS6_fNS8_IJSB_SC_SB_EEEEENS2_23IndividualTileSchedulerEJEEEEEvNT_6ParamsE:
        .type           _ZN7cutlass13device_kernelINS_4fmha6kernel28FmhaKernelTmaWarpSpecializedINS1_10collective30FmhaMainloopTmaWarpSpecializedINS_12float_e4m3_tEffN4cute5tupleIJNS7_1CILi128EEENS9_ILi64EEENS9_ILi224EEEEEENS8_IJiNS9_ILi1EEENS8_IJiiEEEEEESG_NS8_IJSE_iSF_EEENS4_14ResidualFusionEJEEENS4_15FmhaFwdEpilogueIS6_fNS8_IJSB_SC_SB_EEEEENS2_23IndividualTileSchedulerEJEEEEEvNT_6ParamsE,@function
        .size           _ZN7cutlass13device_kernelINS_4fmha6kernel28FmhaKernelTmaWarpSpecializedINS1_10collective30FmhaMainloopTmaWarpSpecializedINS_12float_e4m3_tEffN4cute5tupleIJNS7_1CILi128EEENS9_ILi64EEENS9_ILi224EEEEEENS8_IJiNS9_ILi1EEENS8_IJiiEEEEEESG_NS8_IJSE_iSF_EEENS4_14ResidualFusionEJEEENS4_15FmhaFwdEpilogueIS6_fNS8_IJSB_SC_SB_EEEEENS2_23IndividualTileSchedulerEJEEEEEvNT_6ParamsE,(.L_x_129 - _ZN7cutlass13device_kernelINS_4fmha6kernel28FmhaKernelTmaWarpSpecializedINS1_10collective30FmhaMainloopTmaWarpSpecializedINS_12float_e4m3_tEffN4cute5tupleIJNS7_1CILi128EEENS9_ILi64EEENS9_ILi224EEEEEENS8_IJiNS9_ILi1EEENS8_IJiiEEEEEESG_NS8_IJSE_iSF_EEENS4_14ResidualFusionEJEEENS4_15FmhaFwdEpilogueIS6_fNS8_IJSB_SC_SB_EEEEENS2_23IndividualTileSchedulerEJEEEEEvNT_6ParamsE)
        .other          _ZN7cutlass13device_kernelINS_4fmha6kernel28FmhaKernelTmaWarpSpecializedINS1_10collective30FmhaMainloopTmaWarpSpecializedINS_12float_e4m3_tEffN4cute5tupleIJNS7_1CILi128EEENS9_ILi64EEENS9_ILi224EEEEEENS8_IJiNS9_ILi1EEENS8_IJiiEEEEEESG_NS8_IJSE_iSF_EEENS4_14ResidualFusionEJEEENS4_15FmhaFwdEpilogueIS6_fNS8_IJSB_SC_SB_EEEEENS2_23IndividualTileSchedulerEJEEEEEvNT_6ParamsE,@"STO_CUDA_ENTRY STV_DEFAULT"
_ZN7cutlass13device_kernelINS_4fmha6kernel28FmhaKernelTmaWarpSpecializedINS1_10collective30FmhaMainloopTmaWarpSpecializedINS_12float_e4m3_tEffN4cute5tupleIJNS7_1CILi128EEENS9_ILi64EEENS9_ILi224EEEEEENS8_IJiNS9_ILi1EEENS8_IJiiEEEEEESG_NS8_IJSE_iSF_EEENS4_14ResidualFusionEJEEENS4_15FmhaFwdEpilogueIS6_fNS8_IJSB_SC_SB_EEEEENS2_23IndividualTileSchedulerEJEEEEEvNT_6ParamsE:
[----:B------:R-:W1:Y:S01]  /*0000*/  LDC R1, c[0x0][0x28] ;  /* 0x00000a00ff017b82 */ /* 0x000e620000000800 */
[----:B------:R-:W2:Y:S01]  /*0010*/  S2R R0, SR_TID.X ;  /* 0x0000000000007919 */ /* 0x000ea20000002100 */
[----:B------:R-:W-:Y:S01]  /*0020*/  ELECT P1, URZ, PT ;  /* 0x00000000003f782f */ /* 0x000fe20003820000 */
[----:B------:R-:W-:Y:S01]  /*0030*/  BSSY B0, `(.L_x_0) ;  /* 0x0000017000007945 */ /* 0x000fe20003800000 */
[----:B--2---:R-:W-:-:S05]  /*0040*/  SHF.R.U32.HI R2, RZ, 0x5, R0 ;  /* 0x00000005ff027819 */ /* 0x004fca0000011600 */
[----:B------:R-:W2:Y:S02]  /*0050*/  SHFL.IDX PT, R3, R2, RZ, 0x1f ;  /* 0x00001fff02037589 */ /* 0x000ea400000e0000 */
[----:B--2---:R-:W-:Y:S02]  /*0060*/  R2UR UR4, R3 ;  /* 0x00000000030472ca */ /* 0x004fe400000e0000 */
[----:B------:R-:W-:-:S06]  /*0070*/  SHF.R.U32.HI R3, RZ, 0x7, R0 ;  /* 0x00000007ff037819 */ /* 0x000fcc0000011600 */
[----:B------:R-:W2:Y:S05]  /*0080*/  SHFL.IDX PT, R3, R3, RZ, 0x1f ;  /* 0x00001fff03037589 */ /* 0x000eaa00000e0000 */
[----:B------:R-:W-:Y:S02]  /*0090*/  USHF.R.S32.HI UR5, URZ, 0x1f, UR4 ;  /* 0x0000001f3f057899 */ /* 0x000fe40008011404 */
[----:B------:R-:W-:Y:S02]  /*00a0*/  ISETP.NE.OR P0, PT, RZ, UR4, !P1 ;  /* 0x00000004ff007c0c */ /* 0x000fe4000cf05670 */
[----:B------:R-:W-:-:S04]  /*00b0*/  ULEA.HI UR5, UR5, UR4, URZ, 0x2 ;  /* 0x0000000405057291 */ /* 0x000fc8000f8f103f */
[----:B------:R-:W-:-:S04]  /*00c0*/  ULOP3.LUT UR5, UR5, 0xfffffffc, URZ, 0xc0, !UPT ;  /* 0xfffffffc05057892 */ /* 0x000fc8000f8ec03f */
[----:B------:R-:W-:-:S03]  /*00d0*/  UIADD3 UR5, UR4, -UR5, URZ ;  /* 0x8000000504057290 */ /* 0x000fc6000fffe03f */
[----:B-1----:R-:W-:Y:S09]  /*00e0*/  @P0 BRA `(.L_x_1) ;  /* 0x00000000002c0947 */ /* 0x002ff20003800000 */
[----:B------:R-:W-:Y:S02]  /*00f0*/  ULDC.64 UR6, c[0x0][0x198] ;  /* 0x0000660000067ab9 */ /* 0x000fe40000000a00 */
[----:B------:R-:W-:Y:S02]  /*0100*/  UIADD3 UR8, UP0, UR6, 0xf0, URZ ;  /* 0x000000f006087890 */ /* 0x000fe4000ff1e03f */
[----:B------:R-:W-:Y:S02]  /*0110*/  UIADD3 UR10, UP1, UR6, 0x1f0, URZ ;  /* 0x000001f0060a7890 */ /* 0x000fe4000ff3e03f */
[----:B------:R-:W-:Y:S02]  /*0120*/  UIADD3 UR6, UP2, UR6, 0x2f0, URZ ;  /* 0x000002f006067890 */ /* 0x000fe4000ff5e03f */
[----:B------:R-:W-:Y:S02]  /*0130*/  UIADD3.X UR9, URZ, UR7, URZ, UP0, !UPT ;  /* 0x000000073f097290 */ /* 0x000fe400087fe43f */
[----:B------:R-:W-:-:S02]  /*0140*/  UIADD3.X UR11, URZ, UR7, URZ, UP1, !UPT ;  /* 0x000000073f0b7290 */ /* 0x000fc40008ffe43f */
[----:B------:R-:W-:-:S05]  /*0150*/  UIADD3.X UR7, URZ, UR7, URZ, UP2, !UPT ;  /* 0x000000073f077290 */ /* 0x000fca00097fe43f */
[----:B------:R1:W-:Y:S02]  /*0160*/  UTMACCTL.PF [UR8] ;  /* 0x00000000080079b9 */ /* 0x0003e40008040000 */
[----:B------:R1:W-:Y:S02]  /*0170*/  UTMACCTL.PF [UR10] ;  /* 0x000000000a0079b9 */ /* 0x0003e40008040000 */
[----:B------:R1:W-:Y:S02]  /*0180*/  UTMACCTL.PF [UR6] ;  /* 0x00000000060079b9 */ /* 0x0003e40008040000 */
[----:B-1----:R-:W-:Y:S01]  /*0190*/  NOP ;  /* 0x0000000000007918 */ /* 0x002fe20000000000 */
.L_x_1:
[----:B------:R-:W-:Y:S05]  /*01a0*/  BSYNC B0 ;  /* 0x0000000000007941 */ /* 0x000fea0003800000 */
.L_x_0:
[----:B------:R-:W1:Y:S01]  /*01b0*/  SHFL.IDX PT, R4, R2, RZ, 0x1f ;  /* 0x00001fff02047589 */ /* 0x000e6200000e0000 */
[----:B--2---:R-:W-:Y:S01]  /*01c0*/  R2UR UR37, R3 ;  /* 0x00000000032572ca */ /* 0x004fe200000e0000 */
[----:B------:R-:W-:-:S12]  /*01d0*/  UISETP.NE.AND UP0, UPT, UR5, 0x1, UPT ;  /* 0x000000010500788c */ /* 0x000fd8000bf05270 */
[----:B------:R-:W-:Y:S02]  /*01e0*/  UIADD3 UR7, UR37, -0x1, URZ ;  /* 0xffffffff25077890 */ /* 0x000fe4000fffe03f */
[----:B------:R-:W-:Y:S02]  /*01f0*/  UISETP.EQ.AND UP0, UPT, UR37, URZ, !UP0 ;  /* 0x0000003f2500728c */ /* 0x000fe4000c702270 */
[----:B------:R-:W-:Y:S02]  /*0200*/  UISETP.GE.U32.AND UP1, UPT, UR7, 0x4, UPT ;  /* 0x000000040700788c */ /* 0x000fe4000bf26070 */
[----:B------:R-:W-:Y:S01]  /*0210*/  USEL UR4, URZ, 0x1, !UP0 ;  /* 0x000000013f047887 */ /* 0x000fe2000c000000 */
[----:B-1----:R-:W-:-:S03]  /*0220*/  ISETP.NE.AND P0, PT, R4, RZ, PT ;  /* 0x000000ff0400720c */ /* 0x002fc60003f05270 */
[----:B------:R-:W-:-:S10]  /*0230*/  USEL UR4, UR4, 0x2, UP1 ;  /* 0x0000000204047887 */ /* 0x000fd40008800000 */
[----:B------:R-:W-:Y:S05]  /*0240*/  @P0 BRA `(.L_x_2) ;  /* 0x0000000000480947 */ /* 0x000fea0003800000 */
[----:B------:R-:W1:Y:S01]  /*0250*/  S2UR UR8, SR_CgaCtaId ;  /* 0x00000000000879c3 */ /* 0x000e620000008800 */
[----:B------:R-:W-:Y:S01]  /*0260*/  UMOV UR6, 0x400 ;  /* 0x0000040000067882 */ /* 0x000fe20000000000 */
[----:B------:R-:W-:Y:S01]  /*0270*/  UMOV UR9, 0x1 ;  /* 0x0000000100097882 */ /* 0x000fe20000000000 */
[----:B------:R-:W-:Y:S01]  /*0280*/  UMOV UR10, 0x80 ;  /* 0x00000080000a7882 */ /* 0x000fe20000000000 */
[----:B------:R-:W-:Y:S01]  /*0290*/  ELECT P0, URZ, PT ;  /* 0x00000000003f782f */ /* 0x000fe20003800000 */
[----:B------:R-:W-:-:S04]  /*02a0*/  UIADD3 UR10, -UR10, 0x100000, URZ ;  /* 0x001000000a0a7890 */ /* 0x000fc8000fffe13f */
[----:B------:R-:W-:Y:S02]  /*02b0*/  USHF.L.U32 UR11, UR10, 0xb, URZ ;  /* 0x0000000b0a0b7899 */ /* 0x000fe4000800063f */
[----:B------:R-:W-:Y:S02]  /*02c0*/  USHF.L.U32 UR10, UR10, 0x1, URZ ;  /* 0x000000010a0a7899 */ /* 0x000fe4000800063f */
[----:B-1----:R-:W-:Y:S02]  /*02d0*/  ULEA UR6, UR8, UR6, 0x18 ;  /* 0x0000000608067291 */ /* 0x002fe4000f8ec03f */
[----:B------:R-:W-:-:S04]  /*02e0*/  UIADD3 UR8, -UR9, 0x100000, URZ ;  /* 0x0010000009087890 */ /* 0x000fc8000fffe13f */
[----:B------:R-:W-:Y:S02]  /*02f0*/  USHF.L.U32 UR9, UR8, 0xb, URZ ;  /* 0x0000000b08097899 */ /* 0x000fe4000800063f */
[----:B------:R-:W-:Y:S01]  /*0300*/  USHF.L.U32 UR8, UR8, 0x1, URZ ;  /* 0x0000000108087899 */ /* 0x000fe2000800063f */
[----:B------:R-:W1:Y:S11]  /*0310*/  FENCE.VIEW.ASYNC.S ;  /* 0x00000000000073c6 */ /* 0x000e760000000000 */
[----:B-1----:R1:W2:Y:S01]  /*0320*/  SYNCS.EXCH.64 URZ, [UR6+0x18850], UR8 ;  /* 0x01885008063f75b2 */ /* 0x0022a20008000100 */
[----:B------:R1:W3:Y:S01]  /*0330*/  SYNCS.EXCH.64 URZ, [UR6+0x18860], UR10 ;  /* 0x0188600a063f75b2 */ /* 0x0002e20008000100 */
[----:B------:R1:W4:Y:S01]  /*0340*/  SYNCS.EXCH.64 URZ, [UR6+0x18858], UR8 ;  /* 0x01885808063f75b2 */ /* 0x0003220008000100 */
[----:B------:R1:W1:Y:S01]  /*0350*/  SYNCS.EXCH.64 URZ, [UR6+0x18868], UR10 ;  /* 0x0188680a063f75b2 */ /* 0x0002620008000100 */
[----:B------:R-:W-:Y:S01]  /*0360*/  NOP ;  /* 0x0000000000007918 */ /* 0x000fe20000000000 */
.L_x_2:
[----:B------:R-:W5:Y:S01]  /*0370*/  SHFL.IDX PT, R3, R2, RZ, 0x1f ;  /* 0x00001fff02037589 */ /* 0x000f6200000e0000 */
[----:B------:R-:W-:Y:S01]  /*0380*/  NOP ;  /* 0x0000000000007918 */ /* 0x000fe20000000000 */
[----:B-----5:R-:W-:-:S13]  /*0390*/  ISETP.NE.AND P0, PT, R3, RZ, PT ;  /* 0x000000ff0300720c */ /* 0x020fda0003f05270 */
[----:B------:R-:W-:Y:S05]  /*03a0*/  @P0 BRA `(.L_x_3) ;  /* 0x0000000000600947 */ /* 0x000fea0003800000 */
[----:B-1----:R-:W1:Y:S01]  /*03b0*/  S2UR UR8, SR_CgaCtaId ;  /* 0x00000000000879c3 */ /* 0x002e620000008800 */
[----:B------:R-:W-:Y:S01]  /*03c0*/  UMOV UR6, 0x400 ;  /* 0x0000040000067882 */ /* 0x000fe20000000000 */
[----:B------:R-:W-:Y:S01]  /*03d0*/  UMOV UR10, 0x1 ;  /* 0x00000001000a7882 */ /* 0x000fe20000000000 */
[----:B------:R-:W-:Y:S01]  /*03e0*/  UMOV UR9, 0x100 ;  /* 0x0000010000097882 */ /* 0x000fe20000000000 */
[----:B------:R-:W-:-:S04]  /*03f0*/  UIADD3 UR10, -UR10, 0x100000, URZ ;  /* 0x001000000a0a7890 */ /* 0x000fc8000fffe13f */
[----:B------:R-:W-:Y:S02]  /*0400*/  USHF.L.U32 UR11, UR10, 0xb, URZ ;  /* 0x0000000b0a0b7899 */ /* 0x000fe4000800063f */
[----:B------:R-:W-:Y:S01]  /*0410*/  USHF.L.U32 UR10, UR10, 0x1, URZ ;  /* 0x000000010a0a7899 */ /* 0x000fe2000800063f */
[----:B------:R-:W-:Y:S01]  /*0420*/  ELECT P0, URZ, PT ;  /* 0x00000000003f782f */ /* 0x000fe20003800000 */
[----:B-1----:R-:W-:Y:S02]  /*0430*/  ULEA UR6, UR8, UR6, 0x18 ;  /* 0x0000000608067291 */ /* 0x002fe4000f8ec03f */
[----:B------:R-:W-:-:S04]  /*0440*/  UIADD3 UR8, -UR9, 0x100000, URZ ;  /* 0x0010000009087890 */ /* 0x000fc8000fffe13f */
[----:B------:R-:W-:Y:S02]  /*0450*/  USHF.L.U32 UR9, UR8, 0xb, URZ ;  /* 0x0000000b08097899 */ /* 0x000fe4000800063f */
[----:B------:R-:W-:Y:S01]  /*0460*/  USHF.L.U32 UR8, UR8, 0x1, URZ ;  /* 0x0000000108087899 */ /* 0x000fe2000800063f */
[----:B------:R-:W1:Y:S03]  /*0470*/  FENCE.VIEW.ASYNC.S ;  /* 0x00000000000073c6 */ /* 0x000e660000000000 */
[----:B-1----:R1:W1:Y:S08]  /*0480*/  SYNCS.EXCH.64 URZ, [UR6+0x18800], UR10 ;  /* 0x0188000a063f75b2 */ /* 0x0022700008000100 */
[----:B------:R1:W1:Y:S01]  /*0490*/  SYNCS.EXCH.64 URZ, [UR6+0x18828], UR8 ;  /* 0x01882808063f75b2 */ /* 0x0002620008000100 */
        /* <DEDUP_REMOVED lines=8> */
[----:B------:R-:W-:Y:S01]  /*0520*/  NOP ;  /* 0x0000000000007918 */ /* 0x000fe20000000000 */
.L_x_3:
        /* <DEDUP_REMOVED lines=21> */
[----:B------:R-:W-:Y:S01]  /*0680*/  NOP ;  /* 0x0000000000007918 */ /* 0x000fe20000000000 */
.L_x_4:
[----:B------:R-:W5:Y:S01]  /*0690*/  SHFL.IDX PT, R3, R2, RZ, 0x1f ;  /* 0x00001fff02037589 */ /* 0x000f6200000e0000 */
[----:B------:R-:W-:Y:S01]  /*06a0*/  ELECT P0, URZ, PT ;  /* 0x00000000003f782f */ /* 0x000fe20003800000 */
[----:B------:R-:W-:Y:S01]  /*06b0*/  NOP ;  /* 0x0000000000007918 */ /* 0x000fe20000000000 */
[----:B-1----:R-:W-:Y:S02]  /*06c0*/  UMOV UR8, 0x80 ;  /* 0x0000008000087882 */ /* 0x002fe40000000000 */
[C---:B-----5:R-:W-:Y:S02]  /*06d0*/  ISETP.NE.OR P0, PT, R3.reuse, RZ, !P0 ;  /* 0x000000ff0300720c */ /* 0x060fe40004705670 */
[----:B------:R-:W-:-:S11]  /*06e0*/  ISETP.NE.AND P2, PT, R3, RZ, PT ;  /* 0x000000ff0300720c */ /* 0x000fd60003f45270 */
[----:B------:R-:W-:Y:S01]  /*06f0*/  VOTEU.ALL UP0, P0 ;  /* 0x00000000003f7886 */ /* 0x000fe20000000000 */
[----:B------:R-:W-:Y:S01]  /*0700*/  VOTEU.ALL UP2, P0 ;  /* 0x00000000003f7886 */ /* 0x000fe20000040000 */
[----:B------:R-:W-:Y:S01]  /*0710*/  VOTEU.ALL UP3, P0 ;  /* 0x00000000003f7886 */ /* 0x000fe20000060000 */
[----:B------:R-:W-:Y:S02]  /*0720*/  VOTEU.ALL UP4, P0 ;  /* 0x00000000003f7886 */ /* 0x000fe40000080000 */
[----:B------:R-:W1:Y:S01]  /*0730*/  @!UP0 S2UR UR10, SR_CgaCtaId ;  /* 0x00000000000a89c3 */ /* 0x000e620000008800 */
[----:B------:R-:W-:Y:S01]  /*0740*/  @!UP0 UMOV UR6, 0x400 ;  /* 0x0000040000068882 */ /* 0x000fe20000000000 */
[----:B------:R-:W-:-:S04]  /*0750*/  @!UP0 UIADD3 UR8, -UR8, 0x100000, URZ ;  /* 0x0010000008088890 */ /* 0x000fc8000fffe13f */
[----:B------:R-:W-:Y:S02]  /*0760*/  @!UP0 USHF.L.U32 UR9, UR8, 0xb, URZ ;  /* 0x0000000b08098899 */ /* 0x000fe4000800063f */
[----:B------:R-:W-:Y:S02]  /*0770*/  @!UP0 USHF.L.U32 UR8, UR8, 0x1, URZ ;  /* 0x0000000108088899 */ /* 0x000fe4000800063f */
[----:B-1----:R-:W-:Y:S01]  /*0780*/  @!UP0 ULEA UR6, UR10, UR6, 0x18 ;  /* 0x000000060a068291 */ /* 0x002fe2000f8ec03f */
[----:B------:R-:W-:Y:S01]  /*0790*/  VOTEU.ALL UP0, P0 ;  /* 0x00000000003f7886 */ /* 0x000fe20000000000 */
[----:B------:R-:W1:Y:S10]  /*07a0*/  FENCE.VIEW.ASYNC.S ;  /* 0x00000000000073c6 */ /* 0x000e740000000000 */
[----:B-1----:R1:W1:Y:S01]  /*07b0*/  @!UP0 SYNCS.EXCH.64 URZ, [UR6+0x18890], UR8 ;  /* 0x01889008063f85b2 */ /* 0x0022620008000100 */
[----:B------:R1:W1:Y:S01]  /*07c0*/  @!UP2 SYNCS.EXCH.64 URZ, [UR6+0x18898], UR8 ;  /* 0x01889808063fa5b2 */ /* 0x0002620008000100 */
[----:B------:R1:W1:Y:S01]  /*07d0*/  @!UP3 SYNCS.EXCH.64 URZ, [UR6+0x188a0], UR8 ;  /* 0x0188a008063fb5b2 */ /* 0x0002620008000100 */
[----:B------:R1:W1:Y:S01]  /*07e0*/  @!UP4 SYNCS.EXCH.64 URZ, [UR6+0x188a8], UR8 ;  /* 0x0188a808063fc5b2 */ /* 0x0002620008000100 */
[----:B------:R-:W-:Y:S01]  /*07f0*/  NOP ;  /* 0x0000000000007918 */ /* 0x000fe20000000000 */
[----:B------:R-:W-:Y:S05]  /*0800*/  @P2 BRA `(.L_x_5) ;  /* 0x0000000000582947 */ /* 0x000fea0003800000 */
[----:B-1----:R-:W1:Y:S01]  /*0810*/  S2UR UR8, SR_CgaCtaId ;  /* 0x00000000000879c3 */ /* 0x002e620000008800 */
        /* <DEDUP_REMOVED lines=12> */
[----:B-1----:R1:W1:Y:S01]  /*08e0*/  SYNCS.EXCH.64 URZ, [UR6+0x188c0], UR8 ;  /* 0x0188c008063f75b2 */ /* 0x0022620008000100 */
        /* <DEDUP_REMOVED lines=8> */
.L_x_5:
[----:B------:R-:W-:Y:S01]  /*0970*/  ISETP.NE.AND P0, PT, RZ, UR37, PT ;  /* 0x00000025ff007c0c */ /* 0x000fe2000bf05270 */
[----:B------:R-:W-:Y:S01]  /*0980*/  NOP ;  /* 0x0000000000007918 */ /* 0x000fe20000000000 */
[----:B------:R-:W-:Y:S01]  /*0990*/  MOV R2, UR5 ;  /* 0x0000000500027c02 */ /* 0x000fe20008000f00 */
[----:B-1234-:R-:W-:Y:S03]  /*09a0*/  BAR.SYNC.DEFER_BLOCKING 0x0 ;  /* 0x0000000000007b1d */ /* 0x01efe60000010000 */
[----:B------:R-:W-:-:S07]  /*09b0*/  ISETP.EQ.AND P2, PT, R2, 0x1, P1 ;  /* 0x000000010200780c */ /* 0x000fce0000f42270 */
[----:B------:R-:W-:Y:S06]  /*09c0*/  @!P0 BRA `(.L_x_6) ;  /* 0x000000a800a48947 */ /* 0x000fec0003800000 */
[----:B------:R-:W-:-:S06]  /*09d0*/  UISETP.GT.U32.AND UP0, UPT, UR7, 0x3, UPT ;  /* 0x000000030700788c */ /* 0x000fcc000bf04070 */
[----:B------:R-:W-:-:S13]  /*09e0*/  PLOP3.LUT P0, PT, PT, PT, UP0, 0x80, 0x0 ;  /* 0x000000000000781c */ /* 0x000fda0003f0f008 */
[----:B------:R-:W-:Y:S05]  /*09f0*/  @P0 EXIT ;  /* 0x000000000000094d */ /* 0x000fea0003800000 */
.L_x_7:
[----:B------:R-:W-:-:S08]  /*0a00*/  NOP ;  /* 0x0000000000007918 */ /* 0x000fd00000000000 */
[----:B------:R-:W1:Y:S02]  /*0a10*/  USETMAXREG.TRY_ALLOC.CTAPOOL UP0, 0xf0 ;  /* 0x000000f0000079c8 */ /* 0x000e640008000600 */
[----:B-1----:R-:W-:-:S13]  /*0a20*/  PLOP3.LUT P0, PT, PT, PT, UP0, 0x80, 0x0 ;  /* 0x000000000000781c */ /* 0x002fda0003f0f008 */
[----:B------:R-:W-:Y:S05]  /*0a30*/  @!P0 BRA `(.L_x_7) ;  /* 0xfffffffc00f08947 */ /* 0x000fea000383ffff */
[----:B------:R-:W-:Y:S01]  /*0a40*/  UISETP.NE.AND UP0, UPT, UR37, 0x1, UPT ;  /* 0x000000012500788c */ /* 0x000fe2000bf05270 */
[----:B------:R-:W1:Y:S01]  /*0a50*/  S2UR UR42, SR_CTAID.X ;  /* 0x00000000002a79c3 */ /* 0x000e620000002500 */
[----:B------:R-:W-:Y:S01]  /*0a60*/  UMOV UR5, URZ ;  /* 0x0000003f00057c82 */ /* 0x000fe20008000000 */
[----:B------:R-:W-:-:S03]  /*0a70*/  UMOV UR6, URZ ;  /* 0x0000003f00067c82 */ /* 0x000fc60008000000 */
[----:B------:R-:W-:-:S13]  /*0a80*/  PLOP3.LUT P0, PT, PT, PT, UP0, 0x80, 0x0 ;  /* 0x000000000000781c */ /* 0x000fda0003f0f008 */
[----:B------:R-:W-:Y:S05]  /*0a90*/  @!P0 BRA `(.L_x_8) ;  /* 0x00000000003c8947 */ /* 0x000fea0003800000 */
[----:B------:R-:W-:Y:S01]  /*0aa0*/  UISETP.NE.AND UP0, UPT, UR37, 0x2, UPT ;  /* 0x000000022500788c */ /* 0x000fe2000bf05270 */
[----:B------:R-:W-:-:S05]  /*0ab0*/  UMOV UR6, 0x1 ;  /* 0x0000000100067882 */ /* 0x000fca0000000000 */
[----:B------:R-:W-:-:S13]  /*0ac0*/  PLOP3.LUT P1, PT, PT, PT, UP0, 0x80, 0x0 ;  /* 0x000000000000781c */ /* 0x000fda0003f2f008 */
[----:B------:R-:W-:Y:S05]  /*0ad0*/  @!P1 BRA `(.L_x_8) ;  /* 0x00000000002c9947 */ /* 0x000fea0003800000 */
[----:B------:R-:W-:-:S06]  /*0ae0*/  UISETP.NE.AND UP0, UPT, UR37, 0x3, UPT ;  /* 0x000000032500788c */ /* 0x000fcc000bf05270 */
[----:B------:R-:W-:-:S13]  /*0af0*/  PLOP3.LUT P1, PT, PT, PT, UP0, 0x80, 0x0 ;  /* 0x000000000000781c */ /* 0x000fda0003f2f008 */
[----:B------:R-:W-:Y:S05]  /*0b00*/  @!P1 BRA `(.L_x_9) ;  /* 0x0000000000189947 */ /* 0x000fea0003800000 */
[----:B------:R-:W-:-:S11]  /*0b10*/  UISETP.NE.AND UP0, UPT, UR37, 0x4, UPT ;  /* 0x000000042500788c */ /* 0x000fd6000bf05270 */
[----:B------:R-:W-:Y:S01]  /*0b20*/  @!UP0 UMOV UR5, 0x1 ;  /* 0x0000000100058882 */ /* 0x000fe20000000000 */
[----:B------:R-:W-:Y:S01]  /*0b30*/  @!UP0 UMOV UR6, 0x1 ;  /* 0x0000000100068882 */ /* 0x000fe20000000000 */
[----:B------:R-:W-:Y:S01]  /*0b40*/  @UP0 UMOV UR5, URZ ;  /* 0x0000003f00050c82 */ /* 0x000fe20008000000 */
[----:B------:R-:W-:Y:S01]  /*0b50*/  @UP0 UMOV UR6, URZ ;  /* 0x0000003f00060c82 */ /* 0x000fe20008000000 */
[----:B------:R-:W-:Y:S05]  /*0b60*/  BRA `(.L_x_8) ;  /* 0x0000000000087947 */ /* 0x000fea0003800000 */
.L_x_9:
[----:B------:R-:W-:Y:S01]  /*0b70*/  UMOV UR5, 0x1 ;  /* 0x0000000100057882 */ /* 0x000fe20000000000 */
[----:B------:R-:W-:-:S05]  /*0b80*/  UMOV UR6, URZ ;  /* 0x0000003f00067c82 */ /* 0x000fca0008000000 */
.L_x_8:
[----:B------:R-:W-:Y:S05]  /*0b90*/  @!P0 BRA `(.L_x_10) ;  /* 0x00000000003c8947 */ /* 0x000fea0003800000 */
[----:B------:R-:W-:-:S06]  /*0ba0*/  UISETP.NE.AND UP0, UPT, UR37, 0x2, UPT ;  /* 0x000000022500788c */ /* 0x000fcc000bf05270 */
[----:B------:R-:W-:-:S13]  /*0bb0*/  PLOP3.LUT P0, PT, PT, PT, UP0, 0x80, 0x0 ;  /* 0x000000000000781c */ /* 0x000fda0003f0f008 */
[----:B------:R-:W-:Y:S05]  /*0bc0*/  @!P0 BRA `(.L_x_11) ;  /* 0x0000000000288947 */ /* 0x000fea0003800000 */
[----:B------:R-:W-:-:S06]  /*0bd0*/  UISETP.NE.AND UP0, UPT, UR37, 0x3, UPT ;  /* 0x000000032500788c */ /* 0x000fcc000bf05270 */
[----:B------:R-:W-:-:S13]  /*0be0*/  PLOP3.LUT P0, PT, PT, PT, UP0, 0x80, 0x0 ;  /* 0x000000000000781c */ /* 0x000fda0003f0f008 */
[----:B------:R-:W-:Y:S05]  /*0bf0*/  @!P0 BRA `(.L_x_12) ;  /* 0x0000000000148947 */ /* 0x000fea0003800000 */
[----:B------:R-:W-:-:S06]  /*0c00*/  UISETP.NE.AND UP0, UPT, UR37, 0x4, UPT ;  /* 0x000000042500788c */ /* 0x000fcc000bf05270 */
[----:B------:R-:W-:-:S13]  /*0c10*/  PLOP3.LUT P0, PT, PT, PT, UP0, 0x80, 0x0 ;  /* 0x000000000000781c */ /* 0x000fda0003f0f008 */
[----:B------:R-:W-:Y:S05]  /*0c20*/  @P0 BRA `(.L_x_13) ;  /* 0x00000000001c0947 */ /* 0x000fea0003800000 */
[----:B-1----:R-:W-:Y:S01]  /*0c30*/  ULEA UR42, UR42, 0x3, 0x1 ;  /* 0x000000032a2a7891 */ /* 0x002fe2000f8e083f */
[----:B------:R-:W-:Y:S11]  /*0c40*/  BRA `(.L_x_13) ;  /* 0x0000000000147947 */ /* 0x000ff60003800000 */
.L_x_12:
[----:B-1----:R-:W-:Y:S01]  /*0c50*/  ULEA UR42, UR42, 0x2, 0x1 ;  /* 0x000000022a2a7891 */ /* 0x002fe2000f8e083f */
[----:B------:R-:W-:Y:S11]  /*0c60*/  BRA `(.L_x_13) ;  /* 0x00000000000c7947 */ /* 0x000ff60003800000 */
.L_x_11:
[----:B-1----:R-:W-:Y:S01]  /*0c70*/  ULEA UR42, UR42, 0x1, 0x1 ;  /* 0x000000012a2a7891 */ /* 0x002fe2000f8e083f */
[----:B------:R-:W-:Y:S11]  /*0c80*/  BRA `(.L_x_13) ;  /* 0x0000000000047947 */ /* 0x000ff60003800000 */
.L_x_10:
[----:B-1----:R-:W-:-:S12]  /*0c90*/  USHF.L.U32 UR42, UR42, 0x1, URZ ;  /* 0x000000012a2a7899 */ /* 0x002fd8000800063f */
.L_x_13:
[----:B------:R-:W-:-:S04]  /*0ca0*/  ULOP3.LUT UR8, UR4, 0x1, URZ, 0xfc, !UPT ;  /* 0x0000000104087892 */ /* 0x000fc8000f8efc3f */
[----:B------:R-:W-:-:S06]  /*0cb0*/  UISETP.NE.AND UP0, UPT, UR8, 0x3, UPT ;  /* 0x000000030800788c */ /* 0x000fcc000bf05270 */
[----:B------:R-:W-:-:S13]  /*0cc0*/  PLOP3.LUT P0, PT, PT, PT, UP0, 0x80, 0x0 ;  /* 0x000000000000781c */ /* 0x000fda0003f0f008 */
[----:B------:R-:W-:Y:S05]  /*0cd0*/  @!P0 BRA `(.L_x_14) ;  /* 0x0000000000048947 */ /* 0x000fea0003800000 */
[----:B-1----:R-:W-:Y:S01]  /*0ce0*/  BPT.TRAP 0x1 ;  /* 0x000000040000795c */ /* 0x002fe20000300000 */
.L_x_14:
[----:B------:R-:W2:Y:S01]  /*0cf0*/  S2UR UR8, SR_CgaCtaId ;  /* 0x00000000000879c3 */ /* 0x000ea20000008800 */
[----:B------:R-:W-:Y:S01]  /*0d00*/  UMOV UR36, 0x400 ;  /* 0x0000040000247882 */ /* 0x000fe20000000000 */
[----:B------:R-:W-:Y:S01]  /*0d10*/  IMAD.U32 R4, RZ, RZ, UR5 ;  /* 0x00000005ff047e24 */ /* 0x000fe2000f8e00ff */
[----:B------:R-:W-:-:S04]  /*0d20*/  SHF.R.S32.HI R3, RZ, 0x1f, R0 ;  /* 0x0000001fff037819 */ /* 0x000fc80000011400 */
[----:B------:R-:W-:Y:S02]  /*0d30*/  SHF.L.U32 R4, R4, 0x1f, RZ ;  /* 0x0000001f04047819 */ /* 0x000fe400000006ff */
[----:B------:R-:W-:-:S04]  /*0d40*/  LEA.HI R3, R3, R0, RZ, 0x7 ;  /* 0x0000000003037211 */ /* 0x000fc800078f38ff */
[----:B------:R-:W-:-:S04]  /*0d50*/  LOP3.LUT R3, R3, 0xffffff80, RZ, 0xc0, !PT ;  /* 0xffffff8003037812 */ /* 0x000fc800078ec0ff */
[----:B------:R-:W-:-:S04]  /*0d60*/  IADD3 R3, -R3, R0, RZ ;  /* 0x0000000003037210 */ /* 0x000fc80007ffe1ff */
[----:B------:R-:W-:Y:S01]  /*0d70*/  SHF.R.S32.HI R2, RZ, 0x1f, R3 ;  /* 0x0000001fff027819 */ /* 0x000fe20000011403 */
[----:B--2---:R-:W-:-:S03]  /*0d80*/  ULEA UR36, UR8, UR36, 0x18 ;  /* 0x0000002408247291 */ /* 0x004fc6000f8ec03f */
[----:B------:R-:W-:Y:S01]  /*0d90*/  LEA.HI R2, R2, R3, RZ, 0x2 ;  /* 0x0000000302027211 */ /* 0x000fe200078f10ff */
[----:B------:R-:W-:-:S03]  /*0da0*/  ULEA UR8, UR6, UR36, 0x3 ;  /* 0x0000002406087291 */ /* 0x000fc6000f8e183f */
[----:B------:R-:W-:-:S05]  /*0db0*/  LOP3.LUT R2, R2, 0x7ffffffc, RZ, 0xc0, !PT ;  /* 0x7ffffffc02027812 */ /* 0x000fca00078ec0ff */
[----:B------:R-:W-:Y:S01]  /*0dc0*/  IMAD.IADD R2, R3, 0x1, -R2 ;  /* 0x0000000103027824 */ /* 0x000fe200078e0a02 */
[----:B------:R-:W2:Y:S02]  /*0dd0*/  SYNCS.PHASECHK.TRANS64.TRYWAIT P1, [UR8+0x18850], R4 ;  /* 0x01885004ff0075a7 */ /* 0x000ea40008020148 */
[----:B--2---:R-:W-:Y:S05]  /*0de0*/  @!P1 BRA `(.L_x_15) ;  /* 0x000000c000009947 */ /* 0x004fea0003800000 */
.L_x_111:
[----:B------:R-:W-:Y:S01]  /*0df0*/  SHF.L.U32 R5, R2, 0x1, RZ ;  /* 0x0000000102057819 */ /* 0x000fe200000006ff */
[----:B------:R-:W-:Y:S06]  /*0e00*/  @!P0 BRA `(.L_x_16) ;  /* 0x0000000000048947 */ /* 0x000fec0003800000 */
[----:B-1----:R-:W-:Y:S01]  /*0e10*/  BPT.TRAP 0x1 ;  /* 0x000000040000795c */ /* 0x002fe20000300000 */
.L_x_16:
[----:B------:R-:W-:Y:S01]  /*0e20*/  SHF.L.U32 R9, RZ, 0x1f, RZ ;  /* 0x0000001fff097819 */ /* 0x000fe200000006ff */
[----:B------:R-:W-:Y:S01]  /*0e30*/  UIADD3 UR39, UR36, 0x18890, URZ ;  /* 0x0001889024277890 */ /* 0x000fe2000fffe03f */
[----:B------:R-:W-:Y:S02]  /*0e40*/  ISETP.NE.AND P2, PT, RZ, UR7, PT ;  /* 0x00000007ff007c0c */ /* 0x000fe4000bf45270 */
[----:B------:R-:W3:Y:S02]  /*0e50*/  SYNCS.PHASECHK.TRANS64.TRYWAIT P1, [UR36+0x18800], R9 ;  /* 0x01880009ff0075a7 */ /* 0x000ee40008020164 */
[----:B---3--:R-:W-:Y:S09]  /*0e60*/  @!P1 BRA `(.L_x_17) ;  /* 0x000000bc00f89947 */ /* 0x008ff20003800000 */
.L_x_112:
[----:B------:R-:W-:Y:S01]  /*0e70*/  ULEA UR38, UR37, UR39, 0x3 ;  /* 0x0000002725267291 */ /* 0x000fe2000f8e183f */
[----:B---3--:R-:W-:-:S04]  /*0e80*/  SEL R2, RZ, 0x1, P2 ;  /* 0x00000001ff027807 */ /* 0x008fc80001000000 */
[----:B------:R-:W-:-:S04]  /*0e90*/  SHF.L.U32 R2, R2, 0x1f, RZ ;  /* 0x0000001f02027819 */ /* 0x000fc800000006ff */
[----:B------:R-:W3:Y:S02]  /*0ea0*/  SYNCS.PHASECHK.TRANS64.TRYWAIT P1, [UR38+-0x8], R2 ;  /* 0xfffff802ff0075a7 */ /* 0x000ee40008020166 */
[----:B---3--:R-:W-:Y:S05]  /*0eb0*/  @!P1 BRA `(.L_x_18) ;  /* 0x000000bc00fc9947 */ /* 0x008fea0003800000 */
.L_x_113:
[----:B------:R-:W-:Y:S01]  /*0ec0*/  USHF.R.U32.HI UR5, URZ, 0x4, UR36 ;  /* 0x000000043f057899 */ /* 0x000fe20008011624 */
[----:B------:R-:W-:Y:S01]  /*0ed0*/  WARPGROUP.ARRIVE ;  /* 0x00000000000079c5 */ /* 0x000fe20000000000 */
[----:B------:R-:W-:Y:S01]  /*0ee0*/  UIADD3 UR8, UR36, 0x7000, URZ ;  /* 0x0000700024087890 */ /* 0x000fe2000fffe03f */
[----:B------:R-:W3:Y:S01]  /*0ef0*/  LDC R8, c[0x0][0x28c] ;  /* 0x0000a300ff087b82 */ /* 0x000ee20000000800 */
[----:B------:R-:W-:Y:S01]  /*0f00*/  ULOP3.LUT UR5, UR5, 0x3fff, URZ, 0xc0, !UPT ;  /* 0x00003fff05057892 */ /* 0x000fe2000f8ec03f */
[C---:B------:R-:W-:Y:S01]  /*0f10*/  IADD3 R7, R5.reuse, 0x8, RZ ;  /* 0x0000000805077810 */ /* 0x040fe20007ffe0ff */
[----:B------:R-:W-:Y:S01]  /*0f20*/  USHF.R.U32.HI UR8, URZ, 0x4, UR8 ;  /* 0x000000043f087899 */ /* 0x000fe20008011608 */
[C---:B--2---:R-:W-:Y:S01]  /*0f30*/  VIADD R3, R5.reuse, 0x1 ;  /* 0x0000000105037836 */ /* 0x044fe20000000000 */
[----:B------:R-:W-:Y:S01]  /*0f40*/  ULOP3.LUT UR5, UR5, 0x10000, URZ, 0xfc, !UPT ;  /* 0x0001000005057892 */ /* 0x000fe2000f8efc3f */
[----:B------:R-:W-:Y:S01]  /*0f50*/  IADD3 R11, R5, 0x10, RZ ;  /* 0x00000010050b7810 */ /* 0x000fe20007ffe0ff */
[----:B------:R-:W-:Y:S01]  /*0f60*/  ULOP3.LUT UR8, UR8, 0x3fff, URZ, 0xc0, !UPT ;  /* 0x00003fff08087892 */ /* 0x000fe2000f8ec03f */
[----:B------:R-:W-:Y:S01]  /*0f70*/  P2R R15, PR, RZ, 0x1 ;  /* 0x00000001ff0f7803 */ /* 0x000fe20000000000 */
[----:B------:R-:W-:Y:S01]  /*0f80*/  UIMAD UR5, UR6, 0x380, UR5 ;  /* 0x00000380060578a4 */ /* 0x000fe2000f8e0205 */
[----:B------:R-:W-:Y:S01]  /*0f90*/  MOV R71, RZ ;  /* 0x000000ff00477202 */ /* 0x000fe20000000f00 */
[----:B------:R-:W-:Y:S01]  /*0fa0*/  ULOP3.LUT UR6, UR8, 0x10000, URZ, 0xfc, !UPT ;  /* 0x0001000008067892 */ /* 0x000fe2000f8efc3f */
[----:B------:R-:W-:Y:S01]  /*0fb0*/  UMOV UR9, 0xc0000010 ;  /* 0xc000001000097882 */ /* 0x000fe20000000000 */
[----:B------:R-:W-:Y:S01]  /*0fc0*/  UMOV UR11, 0xc0000010 ;  /* 0xc0000010000b7882 */ /* 0x000fe20000000000 */
[----:B------:R-:W-:-:S02]  /*0fd0*/  UIADD3 UR12, UR5, 0x80, URZ ;  /* 0x00000080050c7890 */ /* 0x000fc4000fffe03f */
[----:B------:R-:W-:Y:S02]  /*0fe0*/  UMOV UR8, UR5 ;  /* 0x0000000500087c82 */ /* 0x000fe40008000000 */
[----:B------:R-:W-:Y:S01]  /*0ff0*/  UMOV UR10, UR6 ;  /* 0x00000006000a7c82 */ /* 0x000fe20008000000 */
[----:B------:R-:W-:Y:S01]  /*1000*/  UIADD3 UR14, UR6, 0x80, URZ ;  /* 0x00000080060e7890 */ /* 0x000fe2000fffe03f */
[----:B------:R-:W-:Y:S01]  /*1010*/  QGMMA.64x64x32.F32.E4M3.E4M3 R24, gdesc[UR8], RZ, !UPT, gsb0 ;  /* 0x00e00000081879f3 */ /* 0x000fe2000c0008ff */
[----:B------:R-:W-:Y:S01]  /*1020*/  UMOV UR13, 0xc0000010 ;  /* 0xc0000010000d7882 */ /* 0x000fe20000000000 */
[----:B------:R-:W-:Y:S01]  /*1030*/  UMOV UR15, 0xc0000010 ;  /* 0xc0000010000f7882 */ /* 0x000fe20000000000 */
[----:B------:R-:W-:Y:S01]  /*1040*/  UIADD3 UR16, UR5, 0x100, URZ ;  /* 0x0000010005107890 */ /* 0x000fe2000fffe03f */
[-C--:B---3--:R-:W-:Y:S01]  /*1050*/  ISETP.GE.AND P2, PT, R7, R8.reuse, PT ;  /* 0x000000080700720c */ /* 0x088fe20003f46270 */
[----:B------:R-:W-:Y:S01]  /*1060*/  UIADD3 UR18, UR6, 0x100, URZ ;  /* 0x0000010006127890 */ /* 0x000fe2000fffe03f */
[----:B------:R-:W-:Y:S01]  /*1070*/  VIADD R7, R5, 0x11 ;  /* 0x0000001105077836 */ /* 0x000fe20000000000 */
[----:B------:R-:W-:Y:S01]  /*1080*/  UMOV UR17, 0xc0000010 ;  /* 0xc000001000117882 */ /* 0x000fe20000000000 */
[----:B------:R-:W-:Y:S01]  /*1090*/  UMOV UR19, 0xc0000010 ;  /* 0xc000001000137882 */ /* 0x000fe20000000000 */
[----:B------:R-:W-:Y:S01]  /*10a0*/  UIADD3 UR20, UR5, 0x180, URZ ;  /* 0x0000018005147890 */ /* 0x000fe2000fffe03f */
[-C--:B------:R-:W-:Y:S01]  /*10b0*/  ISETP.GE.AND P4, PT, R3, R8.reuse, PT ;  /* 0x000000080300720c */ /* 0x080fe20003f86270 */
[----:B------:R-:W-:Y:S01]  /*10c0*/  UIADD3 UR22, UR6, 0x180, URZ ;  /* 0x0000018006167890 */ /* 0x000fe2000fffe03f */
[CC--:B------:R-:W-:Y:S01]  /*10d0*/  ISETP.GE.AND P1, PT, R5.reuse, R8.reuse, PT ;  /* 0x000000080500720c */ /* 0x0c0fe20003f26270 */
[----:B------:R-:W-:Y:S01]  /*10e0*/  UMOV UR21, 0xc0000010 ;  /* 0xc000001000157882 */ /* 0x000fe20000000000 */
[----:B------:R-:W-:Y:S01]  /*10f0*/  UMOV UR23, 0xc0000010 ;  /* 0xc000001000177882 */ /* 0x000fe20000000000 */
[----:B------:R-:W-:Y:S01]  /*1100*/  UIADD3 UR24, UR5, 0x200, URZ ;  /* 0x0000020005187890 */ /* 0x000fe2000fffe03f */
[----:B------:R-:W-:Y:S01]  /*1110*/  VIADD R3, R5, 0x9 ;  /* 0x0000000905037836 */ /* 0x000fe20000000000 */
[----:B------:R-:W-:Y:S01]  /*1120*/  UIADD3 UR26, UR6, 0x200, URZ ;  /* 0x00000200061a7890 */ /* 0x000fe2000fffe03f */
[-C--:B------:R-:W-:Y:S01]  /*1130*/  ISETP.GE.AND P5, PT, R7, R8.reuse, PT ;  /* 0x000000080700720c */ /* 0x080fe20003fa6270 */
        /* <DEDUP_REMOVED lines=9> */
[----:B------:R-:W-:Y:S01]  /*11d0*/  IADD3 R3, R5, 0x18, RZ ;  /* 0x0000001805037810 */ /* 0x000fe20007ffe0ff */
[----:B------:R-:W-:Y:S01]  /*11e0*/  UIADD3 UR34, UR6, 0x300, URZ ;  /* 0x0000030006227890 */ /* 0x000fe2000fffe03f */
[----:B------:R-:W-:Y:S01]  /*11f0*/  ISETP.GE.AND P6, PT, R11, R8, PT ;  /* 0x000000080b00720c */ /* 0x000fe20003fc6270 */
[----:B------:R-:W-:Y:S01]  /*1200*/  UMOV UR33, 0xc0000010 ;  /* 0xc000001000217882 */ /* 0x000fe20000000000 */
[----:B------:R-:W-:Y:S01]  /*1210*/  UMOV UR35, 0xc0000010 ;  /* 0xc000001000237882 */ /* 0x000fe20000000000 */
[----:B------:R-:W-:Y:S01]  /*1220*/  ULDC UR5, c[0x0][0x604] ;  /* 0x0001810000057ab9 */ /* 0x000fe20000000800 */
[----:B------:R-:W-:Y:S01]  /*1230*/  USHF.L.U32 UR7, UR7, 0x3, URZ ;  /* 0x0000000307077899 */ /* 0x000fe2000800063f */
[----:B------:R-:W-:-:S03]  /*1240*/  LOP3.LUT R11, R0, 0x3, RZ, 0xc0, !PT ;  /* 0x00000003000b7812 */ /* 0x000fc600078ec0ff */
[----:B------:R-:W-:Y:S01]  /*1250*/  ULOP3.LUT UR7, UR7, 0x8, URZ, 0xc, !UPT ;  /* 0x0000000807077892 */ /* 0x000fe2000f8e0c3f */
[----:B------:R-:W-:-:S05]  /*1260*/  IADD3 R11, R11, -0x1, RZ ;  /* 0xffffffff0b0b7810 */ /* 0x000fca0007ffe0ff */
[----:B------:R-:W-:Y:S01]  /*1270*/  IMAD.U32 R13, RZ, RZ, UR7 ;  /* 0x00000007ff0d7e24 */ /* 0x000fe2000f8e00ff */
[----:B------:R-:W-:Y:S02]  /*1280*/  WARPGROUP.DEPBAR.LE gsb0, 0x0 ;  /* 0x00008000000079c5 */ /* 0x000fe40000010000 */
[----:B------:R-:W-:-:S06]  /*1290*/  WARPGROUP.ARRIVE ;  /* 0x00000000000079c5 */ /* 0x000fcc0000000000 */
[----:B------:R-:W-:Y:S03]  /*12a0*/  QGMMA.64x64x32.F32.E4M3.E4M3 R24, gdesc[UR12], R24, gsb0 ;  /* 0x00e000000c1879f3 */ /* 0x000fe60008000818 */
        /* <DEDUP_REMOVED lines=16> */
[----:B------:R-:W-:Y:S01]  /*13b0*/  FSEL R24, R24, -INF , !P1 ;  /* 0xff80000018187808 */ /* 0x000fe20004800000 */
[----:B------:R2:W-:Y:S01]  /*13c0*/  SYNCS.ARRIVE.TRANS64.A1T0 RZ, [R13+UR39], RZ ;  /* 0x000000ff0dff79a7 */ /* 0x0005e20008100027 */
[----:B------:R-:W-:Y:S02]  /*13d0*/  FSEL R25, R25, -INF , !P4 ;  /* 0xff80000019197808 */ /* 0x000fe40006000000 */
[----:B------:R-:W-:Y:S02]  /*13e0*/  FSEL R27, R27, -INF , !P4 ;  /* 0xff8000001b1b7808 */ /* 0x000fe40006000000 */
[----:B------:R-:W-:-:S02]  /*13f0*/  ISETP.GE.AND P4, PT, R7, R8, PT ;  /* 0x000000080700720c */ /* 0x000fc40003f86270 */
[----:B------:R-:W-:Y:S02]  /*1400*/  FSEL R28, R28, -INF , !P2 ;  /* 0xff8000001c1c7808 */ /* 0x000fe40005000000 */
[----:B------:R-:W-:Y:S02]  /*1410*/  FMNMX R7, R24, R25, !PT ;  /* 0x0000001918077209 */ /* 0x000fe40007800000 */
[----:B------:R-:W-:Y:S02]  /*1420*/  FSEL R26, R26, -INF , !P1 ;  /* 0xff8000001a1a7808 */ /* 0x000fe40004800000 */
[----:B------:R-:W-:Y:S02]  /*1430*/  ISETP.GE.AND P1, PT, R3, R8, PT ;  /* 0x000000080300720c */ /* 0x000fe40003f26270 */
[----:B------:R-:W-:Y:S02]  /*1440*/  IADD3 R3, R5, 0x20, RZ ;  /* 0x0000002005037810 */ /* 0x000fe40007ffe0ff */
[----:B------:R-:W-:-:S02]  /*1450*/  FSEL R29, R29, -INF , !P3 ;  /* 0xff8000001d1d7808 */ /* 0x000fc40005800000 */
[----:B------:R-:W-:Y:S02]  /*1460*/  FMNMX R2, R28, R7, !PT ;  /* 0x000000071c027209 */ /* 0x000fe40007800000 */
[----:B------:R-:W-:Y:S02]  /*1470*/  FSEL R30, R30, -INF , !P2 ;  /* 0xff8000001e1e7808 */ /* 0x000fe40005000000 */
[----:B------:R-:W-:Y:S01]  /*1480*/  ISETP.GE.AND P2, PT, R3, R8, PT ;  /* 0x000000080300720c */ /* 0x000fe20003f46270 */
[----:B------:R-:W-:Y:S01]  /*1490*/  VIADD R3, R5, 0x21 ;  /* 0x0000002105037836 */ /* 0x000fe20000000000 */
[----:B------:R-:W-:Y:S02]  /*14a0*/  FSEL R32, R32, -INF , !P6 ;  /* 0xff80000020207808 */ /* 0x000fe40007000000 */
[----:B------:R-:W-:Y:S02]  /*14b0*/  FMNMX R7, R29, R2, !PT ;  /* 0x000000021d077209 */ /* 0x000fe40007800000 */
[----:B------:R-:W-:-:S02]  /*14c0*/  FSEL R33, R33, -INF , !P5 ;  /* 0xff80000021217808 */ /* 0x000fc40006800000 */
[----:B------:R-:W-:Y:S02]  /*14d0*/  FMNMX R2, R32, R7, !PT ;  /* 0x0000000720027209 */ /* 0x000fe40007800000 */
[----:B------:R-:W-:Y:S02]  /*14e0*/  FSEL R31, R31, -INF , !P3 ;  /* 0xff8000001f1f7808 */ /* 0x000fe40005800000 */
[----:B------:R-:W-:Y:S02]  /*14f0*/  ISETP.GE.AND P3, PT, R3, R8, PT ;  /* 0x000000080300720c */ /* 0x000fe40003f66270 */
[----:B------:R-:W-:Y:S02]  /*1500*/  IADD3 R3, R5, 0x28, RZ ;  /* 0x0000002805037810 */ /* 0x000fe40007ffe0ff */
[----:B------:R-:W-:Y:S02]  /*1510*/  FSEL R36, R36, -INF , !P1 ;  /* 0xff80000024247808 */ /* 0x000fe40004800000 */
[----:B------:R-:W-:-:S02]  /*1520*/  FMNMX R7, R33, R2, !PT ;  /* 0x0000000221077209 */ /* 0x000fc40007800000 */
[----:B------:R-:W-:Y:S02]  /*1530*/  FSEL R34, R34, -INF , !P6 ;  /* 0xff80000022227808 */ /* 0x000fe40007000000 */
[----:B------:R-:W-:Y:S01]  /*1540*/  ISETP.GE.AND P6, PT, R3, R8, PT ;  /* 0x000000080300720c */ /* 0x000fe20003fc6270 */
[----:B------:R-:W-:Y:S01]  /*1550*/  VIADD R3, R5, 0x29 ;  /* 0x0000002905037836 */ /* 0x000fe20000000000 */
[----:B------:R-:W-:Y:S02]  /*1560*/  FSEL R37, R37, -INF , !P4 ;  /* 0xff80000025257808 */ /* 0x000fe40006000000 */
[----:B------:R-:W-:Y:S02]  /*1570*/  FMNMX R2, R36, R7, !PT ;  /* 0x0000000724027209 */ /* 0x000fe40007800000 */
[----:B------:R-:W-:Y:S02]  /*1580*/  FSEL R35, R35, -INF , !P5 ;  /* 0xff80000023237808 */ /* 0x000fe40006800000 */
[----:B------:R-:W-:-:S02]  /*1590*/  FSEL R40, R40, -INF , !P2 ;  /* 0xff80000028287808 */ /* 0x000fc40005000000 */
[----:B------:R-:W-:Y:S02]  /*15a0*/  FMNMX R7, R37, R2, !PT ;  /* 0x0000000225077209 */ /* 0x000fe40007800000 */
[----:B------:R-:W-:Y:S02]  /*15b0*/  ISETP.GE.AND P5, PT, R3, R8, PT ;  /* 0x000000080300720c */ /* 0x000fe40003fa6270 */
[----:B------:R-:W-:Y:S02]  /*15c0*/  IADD3 R3, R5, 0x30, RZ ;  /* 0x0000003005037810 */ /* 0x000fe40007ffe0ff */
[----:B------:R-:W-:Y:S02]  /*15d0*/  FSEL R41, R41, -INF , !P3 ;  /* 0xff80000029297808 */ /* 0x000fe40005800000 */
[----:B------:R-:W-:Y:S02]  /*15e0*/  FMNMX R2, R40, R7, !PT ;  /* 0x0000000728027209 */ /* 0x000fe40007800000 */
[----:B------:R-:W-:-:S02]  /*15f0*/  FSEL R38, R38, -INF , !P1 ;  /* 0xff80000026267808 */ /* 0x000fc40004800000 */
[----:B------:R-:W-:Y:S01]  /*1600*/  ISETP.GE.AND P1, PT, R3, R8, PT ;  /* 0x000000080300720c */ /* 0x000fe20003f26270 */
[----:B------:R-:W-:Y:S01]  /*1610*/  VIADD R3, R5, 0x31 ;  /* 0x0000003105037836 */ /* 0x000fe20000000000 */
[----:B------:R-:W-:Y:S02]  /*1620*/  FSEL R44, R44, -INF , !P6 ;  /* 0xff8000002c2c7808 */ /* 0x000fe40007000000 */
[----:B------:R-:W-:Y:S02]  /*1630*/  FMNMX R7, R41, R2, !PT ;  /* 0x0000000229077209 */ /* 0x000fe40007800000 */
[----:B------:R-:W-:Y:S02]  /*1640*/  FSEL R39, R39, -INF , !P4 ;  /* 0xff80000027277808 */ /* 0x000fe40006000000 */
[----:B------:R-:W-:Y:S02]  /*1650*/  ISETP.GE.AND P4, PT, R3, R8, PT ;  /* 0x000000080300720c */ /* 0x000fe40003f86270 */
[----:B------:R-:W-:-:S02]  /*1660*/  FSEL R45, R45, -INF , !P5 ;  /* 0xff8000002d2d7808 */ /* 0x000fc40006800000 */
[----:B------:R-:W-:Y:S02]  /*1670*/  FMNMX R2, R44, R7, !PT ;  /* 0x000000072c027209 */ /* 0x000fe40007800000 */
[----:B------:R-:W-:Y:S02]  /*1680*/  IADD3 R3, R5, 0x38, RZ ;  /* 0x0000003805037810 */ /* 0x000fe40007ffe0ff */
[----:B------:R-:W-:Y:S02]  /*1690*/  FSEL R42, R42, -INF , !P2 ;  /* 0xff8000002a2a7808 */ /* 0x000fe40005000000 */
[----:B------:R-:W-:Y:S02]  /*16a0*/  FSEL R48, R48, -INF , !P1 ;  /* 0xff80000030307808 */ /* 0x000fe40004800000 */
[----:B------:R-:W-:Y:S02]  /*16b0*/  FMNMX R7, R45, R2, !PT ;  /* 0x000000022d077209 */ /* 0x000fe40007800000 */
[----:B------:R-:W-:Y:S01]  /*16c0*/  ISETP.GE.AND P2, PT, R3, R8, PT ;  /* 0x000000080300720c */ /* 0x000fe20003f46270 */
[----:B------:R-:W-:Y:S01]  /*16d0*/  VIADD R3, R5, 0x39 ;  /* 0x0000003905037836 */ /* 0x000fe20000000000 */
[----:B------:R-:W-:-:S02]  /*16e0*/  FSEL R49, R49, -INF , !P4 ;  /* 0xff80000031317808 */ /* 0x000fc40006000000 */
[----:B------:R-:W-:Y:S02]  /*16f0*/  FMNMX R2, R48, R7, !PT ;  /* 0x0000000730027209 */ /* 0x000fe40007800000 */
[----:B------:R-:W-:Y:S02]  /*1700*/  FSEL R43, R43, -INF , !P3 ;  /* 0xff8000002b2b7808 */ /* 0x000fe40005800000 */
[----:B------:R-:W-:Y:S02]  /*1710*/  ISETP.GE.AND P3, PT, R3, R8, PT ;  /* 0x000000080300720c */ /* 0x000fe40003f66270 */
[----:B------:R-:W-:Y:S02]  /*1720*/  FSEL R52, R52, -INF , !P2 ;  /* 0xff80000034347808 */ /* 0x000fe40005000000 */
[----:B------:R-:W-:Y:S02]  /*1730*/  FMNMX R3, R49, R2, !PT ;  /* 0x0000000231037209 */ /* 0x000fe40007800000 */
[----:B------:R-:W-:-:S02]  /*1740*/  FSEL R53, R53, -INF , !P3 ;  /* 0xff80000035357808 */ /* 0x000fc40005800000 */
[----:B------:R-:W-:Y:S02]  /*1750*/  FMNMX R2, R52, R3, !PT ;  /* 0x0000000334027209 */ /* 0x000fe40007800000 */
[----:B------:R-:W-:Y:S02]  /*1760*/  FSEL R46, R46, -INF , !P6 ;  /* 0xff8000002e2e7808 */ /* 0x000fe40007000000 */
[----:B------:R-:W-:Y:S02]  /*1770*/  FMNMX R4, R53, R2, !PT ;  /* 0x0000000235047209 */ /* 0x000fe40007800000 */
[----:B------:R-:W-:Y:S02]  /*1780*/  FSEL R47, R47, -INF , !P5 ;  /* 0xff8000002f2f7808 */ /* 0x000fe40006800000 */
[----:B------:R-:W-:Y:S01]  /*1790*/  FSEL R50, R50, -INF , !P1 ;  /* 0xff80000032327808 */ /* 0x000fe20004800000 */
[----:B------:R-:W3:Y:S01]  /*17a0*/  SHFL.BFLY PT, R3, R4, 0x1, 0x1f ;  /* 0x0c201f0004037f89 */ /* 0x000ee200000e0000 */
[----:B------:R-:W-:-:S02]  /*17b0*/  FSEL R51, R51, -INF , !P4 ;  /* 0xff80000033337808 */ /* 0x000fc40006000000 */
[----:B------:R-:W-:Y:S02]  /*17c0*/  FSEL R54, R54, -INF , !P2 ;  /* 0xff80000036367808 */ /* 0x000fe40005000000 */
[----:B------:R-:W-:Y:S02]  /*17d0*/  FSEL R55, R55, -INF , !P3 ;  /* 0xff80000037377808 */ /* 0x000fe40005800000 */
[----:B---3--:R-:W-:Y:S02]  /*17e0*/  FMNMX R6, R4, R3, !PT ;  /* 0x0000000304067209 */ /* 0x008fe40007800000 */
[----:B------:R-:W-:-:S03]  /*17f0*/  FMNMX R3, R26, R27, !PT ;  /* 0x0000001b1a037209 */ /* 0x000fc60007800000 */
[----:B------:R-:W3:Y:S01]  /*1800*/  SHFL.BFLY PT, R7, R6, 0x2, 0x1f ;  /* 0x0c401f0006077f89 */ /* 0x000ee200000e0000 */
[----:B------:R-:W-:-:S04]  /*1810*/  FMNMX R2, R30, R3, !PT ;  /* 0x000000031e027209 */ /* 0x000fc80007800000 */
[----:B------:R-:W-:-:S04]  /*1820*/  FMNMX R3, R31, R2, !PT ;  /* 0x000000021f037209 */ /* 0x000fc80007800000 */
[----:B------:R-:W-:-:S04]  /*1830*/  FMNMX R2, R34, R3, !PT ;  /* 0x0000000322027209 */ /* 0x000fc80007800000 */
[----:B------:R-:W-:-:S04]  /*1840*/  FMNMX R3, R35, R2, !PT ;  /* 0x0000000223037209 */ /* 0x000fc80007800000 */
[----:B------:R-:W-:-:S04]  /*1850*/  FMNMX R2, R38, R3, !PT ;  /* 0x0000000326027209 */ /* 0x000fc80007800000 */
[----:B------:R-:W-:Y:S02]  /*1860*/  FMNMX R3, R39, R2, !PT ;  /* 0x0000000227037209 */ /* 0x000fe40007800000 */
[----:B---3--:R-:W-:Y:S02]  /*1870*/  FMNMX R7, R6, R7, !PT ;  /* 0x0000000706077209 */ /* 0x008fe40007800000 */
[----:B------:R-:W-:Y:S02]  /*1880*/  FMNMX R2, R42, R3, !PT ;  /* 0x000000032a027209 */ /* 0x000fe40007800000 */
[----:B------:R-:W-:Y:S02]  /*1890*/  FSETP.NEU.AND P0, PT, R7, -INF , PT ;  /* 0xff8000000700780b */ /* 0x000fe40003f0d000 */
[----:B------:R-:W-:Y:S02]  /*18a0*/  FMNMX R3, R43, R2, !PT ;  /* 0x000000022b037209 */ /* 0x000fe40007800000 */
[----:B------:R-:W-:-:S02]  /*18b0*/  FSEL R10, R7, RZ, P0 ;  /* 0x000000ff070a7208 */ /* 0x000fc40000000000 */
[----:B------:R-:W-:-:S03]  /*18c0*/  FMNMX R2, R46, R3, !PT ;  /* 0x000000032e027209 */ /* 0x000fc60007800000 */
[----:B------:R-:W-:Y:S01]  /*18d0*/  FMUL R10, R10, UR5 ;  /* 0x000000050a0a7c20 */ /* 0x000fe20008400000 */
[----:B------:R-:W-:-:S03]  /*18e0*/  FMNMX R3, R47, R2, !PT ;  /* 0x000000022f037209 */ /* 0x000fc60007800000 */
[--C-:B------:R-:W-:Y:S01]  /*18f0*/  FFMA R24, R24, UR5, -R10.reuse ;  /* 0x0000000518187c23 */ /* 0x100fe2000800080a */
[----:B------:R-:W-:Y:S01]  /*1900*/  FMNMX R2, R50, R3, !PT ;  /* 0x0000000332027209 */ /* 0x000fe20007800000 */
[--C-:B------:R-:W-:Y:S01]  /*1910*/  FFMA R36, R36, UR5, -R10.reuse ;  /* 0x0000000524247c23 */ /* 0x100fe2000800080a */
[--C-:B------:R-:W-:Y:S01]  /*1920*/  FFMA R32, R32, UR5, -R10.reuse ;  /* 0x0000000520207c23 */ /* 0x100fe2000800080a */
[--C-:B------:R-:W-:Y:S01]  /*1930*/  FFMA R25, R25, UR5, -R10.reuse ;  /* 0x0000000519197c23 */ /* 0x100fe2000800080a */
[----:B------:R-:W-:Y:S01]  /*1940*/  FSETP.GEU.AND P5, PT, R24, -126, PT ;  /* 0xc2fc00001800780b */ /* 0x000fe20003fae000 */
[--C-:B------:R-:W-:Y:S01]  /*1950*/  FFMA R28, R28, UR5, -R10.reuse ;  /* 0x000000051c1c7c23 */ /* 0x100fe2000800080a */
[----:B------:R-:W-:Y:S01]  /*1960*/  FMNMX R3, R51, R2, !PT ;  /* 0x0000000233037209 */ /* 0x000fe20007800000 */
        /* <DEDUP_REMOVED lines=10> */
[----:B------:R-:W-:Y:S01]  /*1a10*/  @!P5 FMUL R24, R24, 0.5 ;  /* 0x3f0000001818d820 */ /* 0x000fe20000400000 */
[----:B------:R-:W-:Y:S01]  /*1a20*/  FSETP.GEU.AND P3, PT, R33, -126, PT ;  /* 0xc2fc00002100780b */ /* 0x000fe20003f6e000 */
[----:B------:R-:W3:Y:S01]  /*1a30*/  SHFL.BFLY PT, R3, R2, 0x1, 0x1f ;  /* 0x0c201f0002037f89 */ /* 0x000ee200000e0000 */
[--C-:B------:R-:W-:Y:S01]  /*1a40*/  FFMA R49, R49, UR5, -R10.reuse ;  /* 0x0000000531317c23 */ /* 0x100fe2000800080a */
[----:B------:R-:W-:Y:S01]  /*1a50*/  @!P4 FMUL R32, R32, 0.5 ;  /* 0x3f0000002020c820 */ /* 0x000fe20000400000 */
[--C-:B------:R-:W-:Y:S01]  /*1a60*/  FFMA R45, R45, UR5, -R10.reuse ;  /* 0x000000052d2d7c23 */ /* 0x100fe2000800080a */
[----:B------:R-:W4:Y:S01]  /*1a70*/  MUFU.EX2 R24, R24 ;  /* 0x0000001800187308 */ /* 0x000f220000000800 */
[----:B------:R-:W-:Y:S01]  /*1a80*/  FSETP.GEU.AND P6, PT, R29, -126, PT ;  /* 0xc2fc00001d00780b */ /* 0x000fe20003fce000 */
[----:B------:R-:W-:Y:S01]  /*1a90*/  @!P1 FMUL R25, R25, 0.5 ;  /* 0x3f00000019199820 */ /* 0x000fe20000400000 */
[--C-:B------:R-:W-:Y:S01]  /*1aa0*/  FFMA R48, R48, UR5, -R10.reuse ;  /* 0x0000000530307c23 */ /* 0x100fe2000800080a */
[--C-:B------:R-:W-:Y:S01]  /*1ab0*/  FFMA R40, R40, UR5, -R10.reuse ;  /* 0x0000000528287c23 */ /* 0x100fe2000800080a */
[--C-:B------:R-:W-:Y:S01]  /*1ac0*/  FFMA R52, R52, UR5, -R10.reuse ;  /* 0x0000000534347c23 */ /* 0x100fe2000800080a */
[----:B------:R-:W-:Y:S01]  /*1ad0*/  @!P2 FMUL R28, R28, 0.5 ;  /* 0x3f0000001c1ca820 */ /* 0x000fe20000400000 */
[----:B------:R-:W-:Y:S01]  /*1ae0*/  FFMA R10, R53, UR5, -R10 ;  /* 0x00000005350a7c23 */ /* 0x000fe2000800080a */
[----:B------:R-:W5:Y:S01]  /*1af0*/  MUFU.EX2 R4, R25 ;  /* 0x0000001900047308 */ /* 0x000f620000000800 */
[----:B------:R-:W-:Y:S01]  /*1b00*/  @!P3 FMUL R33, R33, 0.5 ;  /* 0x3f0000002121b820 */ /* 0x000fe20000400000 */
[----:B------:R-:W-:-:S04]  /*1b10*/  FSETP.GEU.AND P0, PT, R40, -126, PT ;  /* 0xc2fc00002800780b */ /* 0x000fc80003f0e000 */
[----:B------:R-:W-:Y:S02]  /*1b20*/  @!P6 FMUL R29, R29, 0.5 ;  /* 0x3f0000001d1de820 */ /* 0x000fe40000400000 */
[----:B------:R-:W1:Y:S01]  /*1b30*/  MUFU.EX2 R32, R32 ;  /* 0x0000002000207308 */ /* 0x000e620000000800 */
[----:B----4-:R-:W-:Y:S01]  /*1b40*/  @!P5 FMUL R24, R24, R24 ;  /* 0x000000181818d220 */ /* 0x010fe20000400000 */
[----:B------:R-:W-:Y:S02]  /*1b50*/  FSETP.GEU.AND P5, PT, R36, -126, PT ;  /* 0xc2fc00002400780b */ /* 0x000fe40003fae000 */
[----:B---3--:R-:W-:-:S03]  /*1b60*/  FMNMX R3, R2, R3, !PT ;  /* 0x0000000302037209 */ /* 0x008fc60007800000 */
[----:B------:R-:W-:Y:S01]  /*1b70*/  @!P0 FMUL R40, R40, 0.5 ;  /* 0x3f00000028288820 */ /* 0x000fe20000400000 */
[----:B------:R-:W3:Y:S01]  /*1b80*/  MUFU.EX2 R28, R28 ;  /* 0x0000001c001c7308 */ /* 0x000ee20000000800 */
[----:B------:R-:W4:Y:S01]  /*1b90*/  SHFL.BFLY PT, R6, R3, 0x2, 0x1f ;  /* 0x0c401f0003067f89 */ /* 0x000f2200000e0000 */
[----:B-----5:R-:W-:Y:S01]  /*1ba0*/  @!P1 FMUL R4, R4, R4 ;  /* 0x0000000404049220 */ /* 0x020fe20000400000 */
[----:B------:R-:W-:-:S04]  /*1bb0*/  FSETP.GEU.AND P1, PT, R37, -126, PT ;  /* 0xc2fc00002500780b */ /* 0x000fc80003f2e000 */
[----:B------:R-:W-:Y:S01]  /*1bc0*/  @!P5 FMUL R36, R36, 0.5 ;  /* 0x3f0000002424d820 */ /* 0x000fe20000400000 */
[----:B------:R-:W5:Y:S01]  /*1bd0*/  MUFU.EX2 R2, R33 ;  /* 0x0000002100027308 */ /* 0x000f620000000800 */
[----:B-1----:R-:W-:Y:S01]  /*1be0*/  @!P4 FMUL R32, R32, R32 ;  /* 0x000000202020c220 */ /* 0x002fe20000400000 */
[----:B------:R-:W-:-:S06]  /*1bf0*/  FSETP.GEU.AND P4, PT, R44, -126, PT ;  /* 0xc2fc00002c00780b */ /* 0x000fcc0003f8e000 */
[----:B------:R-:W1:Y:S01]  /*1c00*/  MUFU.EX2 R36, R36 ;  /* 0x0000002400247308 */ /* 0x000e620000000800 */
[----:B---3--:R-:W-:Y:S01]  /*1c10*/  @!P2 FMUL R28, R28, R28 ;  /* 0x0000001c1c1ca220 */ /* 0x008fe20000400000 */
[----:B------:R-:W-:Y:S01]  /*1c20*/  FSETP.GEU.AND P2, PT, R41, -126, PT ;  /* 0xc2fc00002900780b */ /* 0x000fe20003f4e000 */
[----:B------:R-:W-:-:S04]  /*1c30*/  @!P1 FMUL R37, R37, 0.5 ;  /* 0x3f00000025259820 */ /* 0x000fc80000400000 */
[----:B------:R-:W-:Y:S01]  /*1c40*/  @!P4 FMUL R44, R44, 0.5 ;  /* 0x3f0000002c2cc820 */ /* 0x000fe20000400000 */
[----:B------:R3:W2:Y:S01]  /*1c50*/  MUFU.EX2 R14, R37 ;  /* 0x00000025000e7308 */ /* 0x0006a20000000800 */
[----:B----4-:R-:W-:Y:S01]  /*1c60*/  FMNMX R6, R3, R6, !PT ;  /* 0x0000000603067209 */ /* 0x010fe20007800000 */
[----:B-----5:R-:W-:Y:S01]  /*1c70*/  @!P3 FMUL R2, R2, R2 ;  /* 0x000000020202b220 */ /* 0x020fe20000400000 */
[----:B------:R-:W-:-:S04]  /*1c80*/  FSETP.GEU.AND P3, PT, R45, -126, PT ;  /* 0xc2fc00002d00780b */ /* 0x000fc80003f6e000 */
[----:B------:R-:W-:Y:S01]  /*1c90*/  @!P2 FMUL R41, R41, 0.5 ;  /* 0x3f0000002929a820 */ /* 0x000fe20000400000 */
[----:B------:R-:W4:Y:S01]  /*1ca0*/  MUFU.EX2 R12, R29 ;  /* 0x0000001d000c7308 */ /* 0x000f220000000800 */
[----:B-1----:R-:W-:Y:S01]  /*1cb0*/  @!P5 FMUL R36, R36, R36 ;  /* 0x000000242424d220 */ /* 0x002fe20000400000 */
[C---:B------:R-:W-:Y:S02]  /*1cc0*/  FSETP.NEU.AND P5, PT, R6.reuse, -INF , PT ;  /* 0xff8000000600780b */ /* 0x040fe40003fad000 */
[----:B---3--:R-:W-:Y:S02]  /*1cd0*/  F2FP.SATFINITE.E4M3.F32.PACK_AB_MERGE_C R37, R71, R2, RZ ;  /* 0x000000024725723e */ /* 0x008fe400048070ff */
[----:B------:R-:W-:Y:S02]  /*1ce0*/  FSEL R3, R6, RZ, P5 ;  /* 0x000000ff06037208 */ /* 0x000fe40002800000 */
[----:B------:R-:W-:Y:S01]  /*1cf0*/  FSETP.GEU.AND P5, PT, R49, -126, PT ;  /* 0xc2fc00003100780b */ /* 0x000fe20003fae000 */
[----:B------:R-:W-:Y:S01]  /*1d00*/  @!P3 FMUL R45, R45, 0.5 ;  /* 0x3f0000002d2db820 */ /* 0x000fe20000400000 */
[----:B------:R-:W1:Y:S01]  /*1d10*/  MUFU.EX2 R44, R44 ;  /* 0x0000002c002c7308 */ /* 0x000e620000000800 */
[----:B------:R-:W-:Y:S01]  /*1d20*/  FMUL R3, R3, UR5 ;  /* 0x0000000503037c20 */ /* 0x000fe20008400000 */
[----:B--2---:R-:W-:Y:S01]  /*1d30*/  @!P1 FMUL R14, R14, R14 ;  /* 0x0000000e0e0e9220 */ /* 0x004fe20000400000 */
[----:B------:R-:W-:-:S02]  /*1d40*/  FSETP.GEU.AND P1, PT, R48, -126, PT ;  /* 0xc2fc00003000780b */ /* 0x000fc40003f2e000 */
[--C-:B------:R-:W-:Y:S01]  /*1d50*/  FFMA R26, R26, UR5, -R3.reuse ;  /* 0x000000051a1a7c23 */ /* 0x100fe20008000803 */
[--C-:B------:R-:W-:Y:S01]  /*1d60*/  FFMA R31, R31, UR5, -R3.reuse ;  /* 0x000000051f1f7c23 */ /* 0x100fe20008000803 */
[----:B----4-:R-:W-:Y:S01]  /*1d70*/  @!P6 FMUL R12, R12, R12 ;  /* 0x0000000c0c0ce220 */ /* 0x010fe20000400000 */
[----:B------:R-:W2:Y:S01]  /*1d80*/  MUFU.EX2 R41, R41 ;  /* 0x0000002900297308 */ /* 0x000ea20000000800 */
[--C-:B------:R-:W-:Y:S01]  /*1d90*/  FFMA R27, R27, UR5, -R3.reuse ;  /* 0x000000051b1b7c23 */ /* 0x100fe20008000803 */
[----:B------:R-:W-:Y:S01]  /*1da0*/  FSETP.GEU.AND P6, PT, R52, -126, PT ;  /* 0xc2fc00003400780b */ /* 0x000fe20003fce000 */
[----:B------:R-:W-:Y:S01]  /*1db0*/  @!P5 FMUL R49, R49, 0.5 ;  /* 0x3f0000003131d820 */ /* 0x000fe20000400000 */
[--C-:B------:R-:W-:Y:S01]  /*1dc0*/  FFMA R30, R30, UR5, -R3.reuse ;  /* 0x000000051e1e7c23 */ /* 0x100fe20008000803 */
[--C-:B------:R-:W-:Y:S01]  /*1dd0*/  FFMA R34, R34, UR5, -R3.reuse ;  /* 0x0000000522227c23 */ /* 0x100fe20008000803 */
[--C-:B------:R-:W-:Y:S01]  /*1de0*/  FFMA R38, R38, UR5, -R3.reuse ;  /* 0x0000000526267c23 */ /* 0x100fe20008000803 */
[--C-:B------:R-:W-:Y:S01]  /*1df0*/  FFMA R35, R35, UR5, -R3.reuse ;  /* 0x0000000523237c23 */ /* 0x100fe20008000803 */
[----:B------:R-:W3:Y:S01]  /*1e00*/  MUFU.EX2 R45, R45 ;  /* 0x0000002d002d7308 */ /* 0x000ee20000000800 */
[----:B-1----:R-:W-:Y:S01]  /*1e10*/  @!P4 FMUL R44, R44, R44 ;  /* 0x0000002c2c2cc220 */ /* 0x002fe20000400000 */
[----:B------:R-:W-:Y:S01]  /*1e20*/  FSETP.GEU.AND P4, PT, R26, -126, PT ;  /* 0xc2fc00001a00780b */ /* 0x000fe20003f8e000 */
[----:B------:R-:W-:Y:S01]  /*1e30*/  @!P1 FMUL R48, R48, 0.5 ;  /* 0x3f00000030309820 */ /* 0x000fe20000400000 */
[--C-:B------:R-:W-:Y:S01]  /*1e40*/  FFMA R43, R43, UR5, -R3.reuse ;  /* 0x000000052b2b7c23 */ /* 0x100fe20008000803 */
[--C-:B------:R-:W-:Y:S01]  /*1e50*/  FFMA R39, R39, UR5, -R3.reuse ;  /* 0x0000000527277c23 */ /* 0x100fe20008000803 */
[--C-:B------:R-:W-:Y:S01]  /*1e60*/  FFMA R42, R42, UR5, -R3.reuse ;  /* 0x000000052a2a7c23 */ /* 0x100fe20008000803 */
[----:B------:R-:W-:Y:S01]  /*1e70*/  @!P6 FMUL R52, R52, 0.5 ;  /* 0x3f0000003434e820 */ /* 0x000fe20000400000 */
[----:B------:R-:W1:Y:S01]  /*1e80*/  MUFU.EX2 R49, R49 ;  /* 0x0000003100317308 */ /* 0x000e620000000800 */
[----:B--2---:R-:W-:Y:S01]  /*1e90*/  @!P2 FMUL R41, R41, R41 ;  /* 0x000000292929a220 */ /* 0x004fe20000400000 */
[----:B------:R-:W-:Y:S01]  /*1ea0*/  FSETP.GEU.AND P2, PT, R10, -126, PT ;  /* 0xc2fc00000a00780b */ /* 0x000fe20003f4e000 */
[--C-:B------:R-:W-:Y:S01]  /*1eb0*/  FFMA R46, R46, UR5, -R3.reuse ;  /* 0x000000052e2e7c23 */ /* 0x100fe20008000803 */
[--C-:B------:R-:W-:Y:S01]  /*1ec0*/  FFMA R47, R47, UR5, -R3.reuse ;  /* 0x000000052f2f7c23 */ /* 0x100fe20008000803 */
[--C-:B------:R-:W-:Y:S01]  /*1ed0*/  FFMA R50, R50, UR5, -R3.reuse ;  /* 0x0000000532327c23 */ /* 0x100fe20008000803 */
[--C-:B------:R-:W-:Y:S01]  /*1ee0*/  FFMA R51, R51, UR5, -R3.reuse ;  /* 0x0000000533337c23 */ /* 0x100fe20008000803 */
[----:B------:R-:W-:Y:S01]  /*1ef0*/  @!P4 FMUL R26, R26, 0.5 ;  /* 0x3f0000001a1ac820 */ /* 0x000fe20000400000 */
[----:B------:R-:W2:Y:S01]  /*1f00*/  MUFU.EX2 R48, R48 ;  /* 0x0000003000307308 */ /* 0x000ea20000000800 */
[----:B---3--:R-:W-:Y:S01]  /*1f10*/  @!P3 FMUL R45, R45, R45 ;  /* 0x0000002d2d2db220 */ /* 0x008fe20000400000 */
[----:B------:R-:W-:Y:S01]  /*1f20*/  FSETP.GEU.AND P3, PT, R27, -126, PT ;  /* 0xc2fc00001b00780b */ /* 0x000fe20003f6e000 */
[--C-:B------:R-:W-:Y:S01]  /*1f30*/  FFMA R54, R54, UR5, -R3.reuse ;  /* 0x0000000536367c23 */ /* 0x100fe20008000803 */
[----:B------:R-:W-:Y:S01]  /*1f40*/  FFMA R3, R55, UR5, -R3 ;  /* 0x0000000537037c23 */ /* 0x000fe20008000803 */
[----:B------:R-:W-:Y:S01]  /*1f50*/  FADD R13, R4, R41 ;  /* 0x00000029040d7221 */ /* 0x000fe20000000000 */
[----:B------:R-:W-:Y:S01]  /*1f60*/  F2FP.SATFINITE.E4M3.F32.PACK_AB_MERGE_C R29, R71, R4, RZ ;  /* 0x00000004471d723e */ /* 0x000fe200048070ff */
[----:B------:R-:W-:Y:S01]  /*1f70*/  @!P2 FMUL R10, R10, 0.5 ;  /* 0x3f0000000a0aa820 */ /* 0x000fe20000400000 */
[----:B------:R-:W3:Y:S01]  /*1f80*/  MUFU.EX2 R52, R52 ;  /* 0x0000003400347308 */ /* 0x000ee20000000800 */
[----:B-1----:R-:W-:Y:S01]  /*1f90*/  @!P5 FMUL R49, R49, R49 ;  /* 0x000000313131d220 */ /* 0x002fe20000400000 */
[----:B------:R-:W-:Y:S01]  /*1fa0*/  FSETP.GEU.AND P5, PT, R31, -126, PT ;  /* 0xc2fc00001f00780b */ /* 0x000fe20003fae000 */
[----:B------:R-:W-:Y:S01]  /*1fb0*/  FADD R4, R28, R44 ;  /* 0x0000002c1c047221 */ /* 0x000fe20000000000 */
[----:B------:R-:W-:-:S02]  /*1fc0*/  F2FP.SATFINITE.E4M3.F32.PACK_AB_MERGE_C R33, R71, R12, RZ ;  /* 0x0000000c4721723e */ /* 0x000fc400048070ff */
[----:B------:R-:W-:Y:S01]  /*1fd0*/  F2FP.SATFINITE.E4M3.F32.PACK_AB_MERGE_C R53, R71, R14, RZ ;  /* 0x0000000e4735723e */ /* 0x000fe200048070ff */
[----:B------:R-:W-:Y:S01]  /*1fe0*/  @!P3 FMUL R27, R27, 0.5 ;  /* 0x3f0000001b1bb820 */ /* 0x000fe20000400000 */
[----:B------:R-:W1:Y:S01]  /*1ff0*/  MUFU.EX2 R26, R26 ;  /* 0x0000001a001a7308 */ /* 0x000e620000000800 */
[----:B--2---:R-:W-:Y:S01]  /*2000*/  @!P1 FMUL R48, R48, R48 ;  /* 0x0000003030309220 */ /* 0x004fe20000400000 */
[----:B------:R-:W-:Y:S02]  /*2010*/  FSETP.GEU.AND P1, PT, R30, -126, PT ;  /* 0xc2fc00001e00780b */ /* 0x000fe40003f2e000 */
[C---:B------:R-:W-:Y:S02]  /*2020*/  F2FP.SATFINITE.E4M3.F32.PACK_AB_MERGE_C R56, R71.reuse, R41, RZ ;  /* 0x000000294738723e */ /* 0x040fe400048070ff */
[----:B------:R-:W-:Y:S01]  /*2030*/  F2FP.SATFINITE.E4M3.F32.PACK_AB_MERGE_C R44, R71, R44, RZ ;  /* 0x0000002c472c723e */ /* 0x000fe200048070ff */
[----:B------:R-:W-:Y:S01]  /*2040*/  @!P5 FMUL R31, R31, 0.5 ;  /* 0x3f0000001f1fd820 */ /* 0x000fe20000400000 */
[----:B------:R-:W2:Y:S01]  /*2050*/  MUFU.EX2 R10, R10 ;  /* 0x0000000a000a7308 */ /* 0x000ea20000000800 */
[----:B---3--:R-:W-:Y:S01]  /*2060*/  @!P6 FMUL R52, R52, R52 ;  /* 0x000000343434e220 */ /* 0x008fe20000400000 */
[----:B------:R-:W-:-:S02]  /*2070*/  FSETP.GEU.AND P6, PT, R34, -126, PT ;  /* 0xc2fc00002200780b */ /* 0x000fc40003fce000 */
[----:B------:R-:W-:Y:S01]  /*2080*/  LOP3.LUT R44, R44, 0xff, RZ, 0xc0, !PT ;  /* 0x000000ff2c2c7812 */ /* 0x000fe200078ec0ff */
[----:B------:R-:W-:Y:S01]  /*2090*/  FADD R17, R36, R52 ;  /* 0x0000003424117221 */ /* 0x000fe20000000000 */
[----:B------:R-:W-:Y:S01]  /*20a0*/  F2FP.SATFINITE.E4M3.F32.PACK_AB_MERGE_C R52, R71, R52, RZ ;  /* 0x000000344734723e */ /* 0x000fe200048070ff */
[----:B------:R-:W-:Y:S01]  /*20b0*/  @!P1 FMUL R30, R30, 0.5 ;  /* 0x3f0000001e1e9820 */ /* 0x000fe20000400000 */
[----:B------:R3:W4:Y:S01]  /*20c0*/  MUFU.EX2 R18, R31 ;  /* 0x0000001f00127308 */ /* 0x0007220000000800 */
[----:B-1----:R-:W-:Y:S01]  /*20d0*/  @!P4 FMUL R26, R26, R26 ;  /* 0x0000001a1a1ac220 */ /* 0x002fe20000400000 */
[----:B------:R-:W-:Y:S01]  /*20e0*/  FSETP.GEU.AND P4, PT, R38, -126, PT ;  /* 0xc2fc00002600780b */ /* 0x000fe20003f8e000 */
[----:B------:R-:W-:Y:S01]  /*20f0*/  FADD R4, R4, R17 ;  /* 0x0000001104047221 */ /* 0x000fe20000000000 */
[----:B------:R-:W-:Y:S02]  /*2100*/  LOP3.LUT R52, R52, 0xff, RZ, 0xc0, !PT ;  /* 0x000000ff34347812 */ /* 0x000fe400078ec0ff */
[----:B------:R-:W-:Y:S01]  /*2110*/  LOP3.LUT R56, R56, 0xffff, RZ, 0xc0, !PT ;  /* 0x0000ffff38387812 */ /* 0x000fe200078ec0ff */
[----:B------:R-:W-:Y:S01]  /*2120*/  @!P6 FMUL R34, R34, 0.5 ;  /* 0x3f0000002222e820 */ /* 0x000fe20000400000 */
[----:B------:R1:W5:Y:S01]  /*2130*/  MUFU.EX2 R16, R27 ;  /* 0x0000001b00107308 */ /* 0x0003620000000800 */
[----:B--2---:R-:W-:Y:S01]  /*2140*/  @!P2 FMUL R10, R10, R10 ;  /* 0x0000000a0a0aa220 */ /* 0x004fe20000400000 */
[----:B------:R-:W-:-:S02]  /*2150*/  FSETP.GEU.AND P2, PT, R35, -126, PT ;  /* 0xc2fc00002300780b */ /* 0x000fc40003f4e000 */
[C---:B---3--:R-:W-:Y:S02]  /*2160*/  F2FP.SATFINITE.E4M3.F32.PACK_AB_MERGE_C R31, R71.reuse, R28, RZ ;  /* 0x0000001c471f723e */ /* 0x048fe400048070ff */
[----:B------:R-:W-:Y:S01]  /*2170*/  F2FP.SATFINITE.E4M3.F32.PACK_AB_MERGE_C R57, R71, R10, RZ ;  /* 0x0000000a4739723e */ /* 0x000fe200048070ff */
[----:B------:R-:W-:Y:S01]  /*2180*/  @!P4 FMUL R38, R38, 0.5 ;  /* 0x3f0000002626c820 */ /* 0x000fe20000400000 */
[----:B------:R-:W2:Y:S01]  /*2190*/  MUFU.EX2 R30, R30 ;  /* 0x0000001e001e7308 */ /* 0x000ea20000000800 */
[----:B----4-:R-:W-:Y:S01]  /*21a0*/  @!P5 FMUL R18, R18, R18 ;  /* 0x000000121212d220 */ /* 0x010fe20000400000 */
[----:B------:R-:W-:Y:S02]  /*21b0*/  FSETP.GEU.AND P5, PT, R43, -126, PT ;  /* 0xc2fc00002b00780b */ /* 0x000fe40003fae000 */
[----:B-1----:R-:W-:Y:S02]  /*21c0*/  F2FP.SATFINITE.E4M3.F32.PACK_AB_MERGE_C R27, R71, R24, RZ ;  /* 0x00000018471b723e */ /* 0x002fe400048070ff */
[----:B------:R-:W-:Y:S01]  /*21d0*/  LOP3.LUT R31, R31, 0xff, RZ, 0xc0, !PT ;  /* 0x000000ff1f1f7812 */ /* 0x000fe200078ec0ff */
[----:B------:R-:W-:Y:S01]  /*21e0*/  @!P2 FMUL R35, R35, 0.5 ;  /* 0x3f0000002323a820 */ /* 0x000fe20000400000 */
[----:B------:R-:W1:Y:S01]  /*21f0*/  MUFU.EX2 R40, R40 ;  /* 0x0000002800287308 */ /* 0x000e620000000800 */
[----:B-----5:R-:W-:Y:S01]  /*2200*/  @!P3 FMUL R16, R16, R16 ;  /* 0x000000101010b220 */ /* 0x020fe20000400000 */
[----:B------:R-:W-:-:S02]  /*2210*/  FSETP.GEU.AND P3, PT, R39, -126, PT ;  /* 0xc2fc00002700780b */ /* 0x000fc40003f6e000 */
[----:B------:R-:W-:Y:S02]  /*2220*/  LOP3.LUT R27, R27, 0xff, RZ, 0xc0, !PT ;  /* 0x000000ff1b1b7812 */ /* 0x000fe400078ec0ff */
[----:B------:R-:W-:Y:S01]  /*2230*/  F2FP.SATFINITE.E4M3.F32.PACK_AB_MERGE_C R28, R71, R16, RZ ;  /* 0x00000010471c723e */ /* 0x000fe200048070ff */
[----:B------:R-:W-:Y:S01]  /*2240*/  @!P5 FMUL R43, R43, 0.5 ;  /* 0x3f0000002b2bd820 */ /* 0x000fe20000400000 */
[----:B------:R3:W4:Y:S01]  /*2250*/  MUFU.EX2 R20, R35 ;  /* 0x0000002300147308 */ /* 0x0007220000000800 */
[----:B--2---:R-:W-:Y:S01]  /*2260*/  @!P1 FMUL R30, R30, R30 ;  /* 0x0000001e1e1e9220 */ /* 0x004fe20000400000 */
[----:B------:R-:W-:Y:S02]  /*2270*/  FSETP.GEU.AND P1, PT, R42, -126, PT ;  /* 0xc2fc00002a00780b */ /* 0x000fe40003f2e000 */
[----:B------:R-:W-:Y:S02]  /*2280*/  LOP3.LUT R28, R28, 0xffff, RZ, 0xc0, !PT ;  /* 0x0000ffff1c1c7812 */ /* 0x000fe400078ec0ff */
[----:B------:R-:W-:Y:S01]  /*2290*/  LOP3.LUT R57, R57, 0xffff, RZ, 0xc0, !PT ;  /* 0x0000ffff39397812 */ /* 0x000fe200078ec0ff */
[----:B------:R-:W-:Y:S01]  /*22a0*/  @!P3 FMUL R39, R39, 0.5 ;  /* 0x3f0000002727b820 */ /* 0x000fe20000400000 */
[----:B------:R-:W2:Y:S01]  /*22b0*/  MUFU.EX2 R34, R34 ;  /* 0x0000002200227308 */ /* 0x000ea20000000800 */
[----:B-1----:R-:W-:Y:S01]  /*22c0*/  @!P0 FMUL R40, R40, R40 ;  /* 0x0000002828288220 */ /* 0x002fe20000400000 */
[----:B------:R-:W-:-:S02]  /*22d0*/  FSETP.GEU.AND P0, PT, R46, -126, PT ;  /* 0xc2fc00002e00780b */ /* 0x000fc40003f0e000 */
[C---:B---3--:R-:W-:Y:S02]  /*22e0*/  F2FP.SATFINITE.E4M3.F32.PACK_AB_MERGE_C R35, R71.reuse, R32, RZ ;  /* 0x000000204723723e */ /* 0x048fe400048070ff */
[----:B------:R-:W-:Y:S01]  /*22f0*/  F2FP.SATFINITE.E4M3.F32.PACK_AB_MERGE_C R55, R71, R40, RZ ;  /* 0x000000284737723e */ /* 0x000fe200048070ff */
[----:B------:R-:W-:Y:S01]  /*2300*/  @!P1 FMUL R42, R42, 0.5 ;  /* 0x3f0000002a2a9820 */ /* 0x000fe20000400000 */
[----:B------:R-:W1:Y:S01]  /*2310*/  MUFU.EX2 R38, R38 ;  /* 0x0000002600267308 */ /* 0x000e620000000800 */
[----:B----4-:R-:W-:Y:S01]  /*2320*/  @!P2 FMUL R20, R20, R20 ;  /* 0x000000141414a220 */ /* 0x010fe20000400000 */
[----:B------:R-:W-:Y:S02]  /*2330*/  FSETP.GEU.AND P2, PT, R47, -126, PT ;  /* 0xc2fc00002f00780b */ /* 0x000fe40003f4e000 */
[----:B------:R-:W-:Y:S02]  /*2340*/  LOP3.LUT R35, R35, 0xff, RZ, 0xc0, !PT ;  /* 0x000000ff23237812 */ /* 0x000fe400078ec0ff */
[----:B------:R-:W-:Y:S01]  /*2350*/  LOP3.LUT R55, R55, 0xff, RZ, 0xc0, !PT ;  /* 0x000000ff37377812 */ /* 0x000fe200078ec0ff */
[----:B------:R-:W-:Y:S01]  /*2360*/  @!P0 FMUL R46, R46, 0.5 ;  /* 0x3f0000002e2e8820 */ /* 0x000fe20000400000 */
[----:B------:R3:W4:Y:S01]  /*2370*/  MUFU.EX2 R22, R39 ;  /* 0x0000002700167308 */ /* 0x0007220000000800 */
[----:B--2---:R-:W-:Y:S01]  /*2380*/  @!P6 FMUL R34, R34, R34 ;  /* 0x000000222222e220 */ /* 0x004fe20000400000 */
[----:B------:R-:W-:-:S02]  /*2390*/  FSETP.GEU.AND P6, PT, R54, -126, PT ;  /* 0xc2fc00003600780b */ /* 0x000fc40003fce000 */
[----:B------:R-:W-:Y:S02]  /*23a0*/  PRMT R52, R57, 0x7604, R52 ;  /* 0x0000760439347816 */ /* 0x000fe40000000034 */
[----:B------:R-:W-:Y:S01]  /*23b0*/  PRMT R55, R56, 0x7604, R55 ;  /* 0x0000760438377816 */ /* 0x000fe20000000037 */
[----:B------:R-:W-:Y:S01]  /*23c0*/  @!P2 FMUL R47, R47, 0.5 ;  /* 0x3f0000002f2fa820 */ /* 0x000fe20000400000 */
[----:B------:R-:W2:Y:S01]  /*23d0*/  MUFU.EX2 R43, R43 ;  /* 0x0000002b002b7308 */ /* 0x000ea20000000800 */
[----:B-1----:R-:W-:Y:S01]  /*23e0*/  @!P4 FMUL R38, R38, R38 ;  /* 0x000000262626c220 */ /* 0x002fe20000400000 */
[----:B------:R-:W-:Y:S02]  /*23f0*/  FSETP.GEU.AND P4, PT, R50, -126, PT ;  /* 0xc2fc00003200780b */ /* 0x000fe40003f8e000 */
[C---:B---3--:R-:W-:Y:S02]  /*2400*/  F2FP.SATFINITE.E4M3.F32.PACK_AB_MERGE_C R39, R71.reuse, R36, RZ ;  /* 0x000000244727723e */ /* 0x048fe400048070ff */
[----:B------:R-:W-:Y:S01]  /*2410*/  F2FP.SATFINITE.E4M3.F32.PACK_AB_MERGE_C R36, R71, R20, RZ ;  /* 0x000000144724723e */ /* 0x000fe200048070ff */
[----:B------:R-:W-:Y:S01]  /*2420*/  @!P6 FMUL R54, R54, 0.5 ;  /* 0x3f0000003636e820 */ /* 0x000fe20000400000 */
[----:B------:R-:W1:Y:S01]  /*2430*/  MUFU.EX2 R42, R42 ;  /* 0x0000002a002a7308 */ /* 0x000e620000000800 */
[----:B----4-:R-:W-:Y:S01]  /*2440*/  @!P3 FMUL R22, R22, R22 ;  /* 0x000000161616b220 */ /* 0x010fe20000400000 */
[----:B------:R-:W-:-:S02]  /*2450*/  FSETP.GEU.AND P3, PT, R51, -126, PT ;  /* 0xc2fc00003300780b */ /* 0x000fc40003f6e000 */
[----:B------:R-:W-:Y:S02]  /*2460*/  LOP3.LUT R39, R39, 0xff, RZ, 0xc0, !PT ;  /* 0x000000ff27277812 */ /* 0x000fe400078ec0ff */
[----:B------:R-:W-:Y:S01]  /*2470*/  F2FP.SATFINITE.E4M3.F32.PACK_AB_MERGE_C R41, R71, R22, RZ ;  /* 0x000000164729723e */ /* 0x000fe200048070ff */
[----:B------:R-:W-:Y:S01]  /*2480*/  @!P4 FMUL R50, R50, 0.5 ;  /* 0x3f0000003232c820 */ /* 0x000fe20000400000 */
[----:B------:R-:W3:Y:S01]  /*2490*/  MUFU.EX2 R46, R46 ;  /* 0x0000002e002e7308 */ /* 0x000ee20000000800 */
[----:B--2---:R-:W-:Y:S01]  /*24a0*/  @!P5 FMUL R43, R43, R43 ;  /* 0x0000002b2b2bd220 */ /* 0x004fe20000400000 */
[----:B------:R-:W-:Y:S02]  /*24b0*/  FSETP.GEU.AND P5, PT, R3, -126, PT ;  /* 0xc2fc00000300780b */ /* 0x000fe40003fae000 */
[----:B------:R-:W-:Y:S01]  /*24c0*/  LOP3.LUT R36, R36, 0xffff, RZ, 0xc0, !PT ;  /* 0x0000ffff24247812 */ /* 0x000fe200078ec0ff */
[----:B------:R-:W-:Y:S01]  /*24d0*/  FADD R19, R16, R43 ;  /* 0x0000002b10137221 */ /* 0x000fe20000000000 */
[----:B------:R-:W-:Y:S01]  /*24e0*/  F2FP.SATFINITE.E4M3.F32.PACK_AB_MERGE_C R43, R71, R43, RZ ;  /* 0x0000002b472b723e */ /* 0x000fe200048070ff */
[----:B------:R-:W-:Y:S01]  /*24f0*/  @!P3 FMUL R51, R51, 0.5 ;  /* 0x3f0000003333b820 */ /* 0x000fe20000400000 */
[----:B------:R-:W2:Y:S01]  /*2500*/  MUFU.EX2 R47, R47 ;  /* 0x0000002f002f7308 */ /* 0x000ea20000000800 */
[----:B-1----:R-:W-:Y:S01]  /*2510*/  @!P1 FMUL R42, R42, R42 ;  /* 0x0000002a2a2a9220 */ /* 0x002fe20000400000 */
[----:B------:R-:W-:Y:S01]  /*2520*/  ISETP.GT.U32.AND P1, PT, R11, 0x1, PT ;  /* 0x000000010b00780c */ /* 0x000fe20003f24070 */
[----:B------:R-:W-:Y:S01]  /*2530*/  FADD R11, R24, R40 ;  /* 0x00000028180b7221 */ /* 0x000fe20000000000 */
[----:B------:R-:W-:Y:S01]  /*2540*/  FADD R24, R2, R49 ;  /* 0x0000003102187221 */ /* 0x000fe20000000000 */
[----:B------:R-:W-:Y:S01]  /*2550*/  FADD R2, R14, R10 ;  /* 0x0000000a0e027221 */ /* 0x000fe20000000000 */
[----:B------:R-:W-:Y:S01]  /*2560*/  FADD R14, R26, R42 ;  /* 0x0000002a1a0e7221 */ /* 0x000fe20000000000 */
[----:B------:R-:W-:Y:S01]  /*2570*/  @!P5 FMUL R3, R3, 0.5 ;  /* 0x3f0000000303d820 */ /* 0x000fe20000400000 */
[----:B------:R-:W1:Y:S01]  /*2580*/  MUFU.EX2 R50, R50 ;  /* 0x0000003200327308 */ /* 0x000e620000000800 */
[----:B---3--:R-:W-:Y:S01]  /*2590*/  @!P0 FMUL R46, R46, R46 ;  /* 0x0000002e2e2e8220 */ /* 0x008fe20000400000 */
[----:B------:R-:W-:Y:S01]  /*25a0*/  ISETP.NE.AND P0, PT, R15, RZ, PT ;  /* 0x000000ff0f00720c */ /* 0x000fe20003f05270 */
[----:B------:R-:W-:Y:S01]  /*25b0*/  FADD R15, R12, R45 ;  /* 0x0000002d0c0f7221 */ /* 0x000fe20000000000 */
[----:B------:R-:W-:Y:S01]  /*25c0*/  FADD R12, R32, R48 ;  /* 0x00000030200c7221 */ /* 0x000fe20000000000 */
[C---:B------:R-:W-:Y:S01]  /*25d0*/  F2FP.SATFINITE.E4M3.F32.PACK_AB_MERGE_C R26, R71.reuse, R26, RZ ;  /* 0x0000001a471a723e */ /* 0x040fe200048070ff */
[----:B------:R-:W-:Y:S01]  /*25e0*/  FADD R16, R30, R46 ;  /* 0x0000002e1e107221 */ /* 0x000fe20000000000 */
[----:B------:R-:W-:Y:S01]  /*25f0*/  F2FP.SATFINITE.E4M3.F32.PACK_AB_MERGE_C R32, R71, R18, RZ ;  /* 0x000000124720723e */ /* 0x000fe200048070ff */
[----:B------:R-:W3:Y:S01]  /*2600*/  MUFU.EX2 R51, R51 ;  /* 0x0000003300337308 */ /* 0x000ee20000000800 */
[----:B--2---:R-:W-:Y:S01]  /*2610*/  @!P2 FMUL R47, R47, R47 ;  /* 0x0000002f2f2fa220 */ /* 0x004fe20000400000 */
[----:B------:R-:W-:Y:S01]  /*2620*/  F2FP.SATFINITE.E4M3.F32.PACK_AB_MERGE_C R45, R71, R45, RZ ;  /* 0x0000002d472d723e */ /* 0x000fe200048070ff */
[----:B------:R-:W-:Y:S01]  /*2630*/  FADD R13, R13, R24 ;  /* 0x000000180d0d7221 */ /* 0x000fe20000000000 */
[C---:B------:R-:W-:Y:S01]  /*2640*/  F2FP.SATFINITE.E4M3.F32.PACK_AB_MERGE_C R48, R71.reuse, R48, RZ ;  /* 0x000000304730723e */ /* 0x040fe200048070ff */
[----:B------:R-:W-:Y:S01]  /*2650*/  FADD R21, R18, R47 ;  /* 0x0000002f12157221 */ /* 0x000fe20000000000 */
[----:B------:R-:W-:Y:S01]  /*2660*/  F2FP.SATFINITE.E4M3.F32.PACK_AB_MERGE_C R49, R71, R49, RZ ;  /* 0x000000314731723e */ /* 0x000fe200048070ff */
[----:B------:R-:W-:Y:S01]  /*2670*/  FADD R2, R15, R2 ;  /* 0x000000020f027221 */ /* 0x000fe20000000000 */
[----:B------:R-:W2:Y:S01]  /*2680*/  MUFU.EX2 R54, R54 ;  /* 0x0000003600367308 */ /* 0x000ea20000000800 */
[----:B-1----:R-:W-:Y:S01]  /*2690*/  @!P4 FMUL R50, R50, R50 ;  /* 0x000000323232c220 */ /* 0x002fe20000400000 */
[----:B------:R-:W-:-:S02]  /*26a0*/  F2FP.SATFINITE.E4M3.F32.PACK_AB_MERGE_C R30, R71, R30, RZ ;  /* 0x0000001e471e723e */ /* 0x000fc400048070ff */
[C---:B------:R-:W-:Y:S01]  /*26b0*/  F2FP.SATFINITE.E4M3.F32.PACK_AB_MERGE_C R40, R71.reuse, R38, RZ ;  /* 0x000000264728723e */ /* 0x040fe200048070ff */
[----:B------:R-:W-:Y:S01]  /*26c0*/  FADD R23, R34, R50 ;  /* 0x0000003222177221 */ /* 0x000fe20000000000 */
[----:B------:R-:W-:Y:S02]  /*26d0*/  F2FP.SATFINITE.E4M3.F32.PACK_AB_MERGE_C R34, R71, R34, RZ ;  /* 0x000000224722723e */ /* 0x000fe400048070ff */
[----:B------:R-:W1:Y:S01]  /*26e0*/  MUFU.EX2 R3, R3 ;  /* 0x0000000300037308 */ /* 0x000e620000000800 */
[----:B---3--:R-:W-:Y:S01]  /*26f0*/  @!P3 FMUL R51, R51, R51 ;  /* 0x000000333333b220 */ /* 0x008fe20000400000 */
[C---:B------:R-:W-:Y:S01]  /*2700*/  F2FP.SATFINITE.E4M3.F32.PACK_AB_MERGE_C R42, R71.reuse, R42, RZ ;  /* 0x0000002a472a723e */ /* 0x040fe200048070ff */
[----:B------:R-:W-:Y:S01]  /*2710*/  FADD R14, R14, R23 ;  /* 0x000000170e0e7221 */ /* 0x000fe20000000000 */
[C---:B------:R-:W-:Y:S01]  /*2720*/  F2FP.SATFINITE.E4M3.F32.PACK_AB_MERGE_C R46, R71.reuse, R46, RZ ;  /* 0x0000002e472e723e */ /* 0x040fe200048070ff */
[----:B------:R-:W-:Y:S01]  /*2730*/  FADD R18, R20, R51 ;  /* 0x0000003314127221 */ /* 0x000fe20000000000 */
[C---:B------:R-:W-:Y:S01]  /*2740*/  F2FP.SATFINITE.E4M3.F32.PACK_AB_MERGE_C R47, R71.reuse, R47, RZ ;  /* 0x0000002f472f723e */ /* 0x040fe200048070ff */
[----:B------:R-:W-:Y:S01]  /*2750*/  IMAD.U32 R42, R42, 0x10000, RZ ;  /* 0x000100002a2a7824 */ /* 0x000fe200078e00ff */
[C---:B------:R-:W-:Y:S01]  /*2760*/  F2FP.SATFINITE.E4M3.F32.PACK_AB_MERGE_C R50, R71.reuse, R50, RZ ;  /* 0x000000324732723e */ /* 0x040fe200048070ff */
[----:B--2---:R-:W-:Y:S01]  /*2770*/  @!P6 FMUL R54, R54, R54 ;  /* 0x000000363636e220 */ /* 0x004fe20000400000 */
[----:B------:R-:W-:Y:S01]  /*2780*/  F2FP.SATFINITE.E4M3.F32.PACK_AB_MERGE_C R51, R71, R51, RZ ;  /* 0x000000334733723e */ /* 0x000fe200048070ff */
[----:B------:R-:W-:Y:S01]  /*2790*/  FADD R18, R19, R18 ;  /* 0x0000001213127221 */ /* 0x000fe20000000000 */
[----:B------:R-:W-:Y:S01]  /*27a0*/  LOP3.LUT R10, R29, 0xffff, RZ, 0xc0, !PT ;  /* 0x0000ffff1d0a7812 */ /* 0x000fe200078ec0ff */
[----:B------:R-:W-:Y:S01]  /*27b0*/  FADD R25, R38, R54 ;  /* 0x0000003626197221 */ /* 0x000fe20000000000 */
[----:B------:R-:W-:-:S02]  /*27c0*/  F2FP.SATFINITE.E4M3.F32.PACK_AB_MERGE_C R54, R71, R54, RZ ;  /* 0x000000364736723e */ /* 0x000fc400048070ff */
[----:B------:R-:W-:Y:S01]  /*27d0*/  PRMT R10, R10, 0x7604, R27 ;  /* 0x000076040a0a7816 */ /* 0x000fe2000000001b */
[----:B-1----:R-:W-:Y:S01]  /*27e0*/  @!P5 FMUL R3, R3, R3 ;  /* 0x000000030303d220 */ /* 0x002fe20000400000 */
[----:B------:R-:W-:Y:S01]  /*27f0*/  LOP3.LUT R45, R45, 0xffff, RZ, 0xc0, !PT ;  /* 0x0000ffff2d2d7812 */ /* 0x000fe200078ec0ff */
[----:B------:R-:W-:Y:S01]  /*2800*/  FADD R25, R16, R25 ;  /* 0x0000001910197221 */ /* 0x000fe20000000000 */
[----:B------:R-:W-:Y:S01]  /*2810*/  LOP3.LUT R38, R53, 0xffff, RZ, 0xc0, !PT ;  /* 0x0000ffff35267812 */ /* 0x000fe200078ec0ff */
[----:B------:R-:W-:Y:S01]  /*2820*/  FADD R20, R22, R3 ;  /* 0x0000000316147221 */ /* 0x000fe20000000000 */
[----:B------:R-:W-:Y:S01]  /*2830*/  F2FP.SATFINITE.E4M3.F32.PACK_AB_MERGE_C R71, R71, R3, RZ ;  /* 0x000000034747723e */ /* 0x000fe200048070ff */
[----:B------:R-:W-:Y:S01]  /*2840*/  FADD R3, R11, R12 ;  /* 0x0000000c0b037221 */ /* 0x000fe20000000000 */
[----:B------:R-:W-:Y:S01]  /*2850*/  IMAD.U32 R11, R26, 0x10000, RZ ;  /* 0x000100001a0b7824 */ /* 0x000fe200078e00ff */
[----:B------:R-:W-:Y:S01]  /*2860*/  LOP3.LUT R22, R37, 0xffff, RZ, 0xc0, !PT ;  /* 0x0000ffff25167812 */ /* 0x000fe200078ec0ff */
[----:B------:R-:W-:Y:S01]  /*2870*/  FADD R21, R21, R20 ;  /* 0x0000001415157221 */ /* 0x000fe20000000000 */
[----:B------:R-:W-:Y:S01]  /*2880*/  LOP3.LUT R12, R33, 0xffff, RZ, 0xc0, !PT ;  /* 0x0000ffff210c7812 */ /* 0x000fe200078ec0ff */
[----:B------:R-:W-:Y:S01]  /*2890*/  FADD R3, R3, R4 ;  /* 0x0000000403037221 */ /* 0x000fe20000000000 */
[----:B------:R-:W-:Y:S01]  /*28a0*/  LOP3.LUT R10, R10, 0xff0000, R11, 0xf8, !PT ;  /* 0x00ff00000a0a7812 */ /* 0x000fe200078ef80b */
[----:B------:R-:W-:Y:S01]  /*28b0*/  IMAD.U32 R11, R34, 0x10000, RZ ;  /* 0x00010000220b7824 */ /* 0x000fe200078e00ff */
[----:B------:R-:W-:Y:S01]  /*28c0*/  PRMT R22, R22, 0x7604, R35 ;  /* 0x0000760416167816 */ /* 0x000fe20000000023 */
[----:B------:R-:W-:Y:S01]  /*28d0*/  FADD R4, R13, R2 ;  /* 0x000000020d047221 */ /* 0x000fe20000000000 */
[----:B------:R-:W-:Y:S01]  /*28e0*/  PRMT R12, R12, 0x7604, R31 ;  /* 0x000076040c0c7816 */ /* 0x000fe2000000001f */
[----:B------:R-:W-:Y:S01]  /*28f0*/  IMAD.MOV.U32 R31, RZ, RZ, 0x2130 ;  /* 0x00002130ff1f7424 */ /* 0x000fe200078e00ff */
[----:B------:R-:W-:Y:S01]  /*2900*/  LOP3.LUT R22, R22, 0xff0000, R11, 0xf8, !PT ;  /* 0x00ff000016167812 */ /* 0x000fe200078ef80b */
[----:B------:R-:W-:Y:S01]  /*2910*/  IMAD.MOV.U32 R2, RZ, RZ, 0x3276 ;  /* 0x00003276ff027424 */ /* 0x000fe200078e00ff */
[----:B------:R-:W-:Y:S01]  /*2920*/  PRMT R44, R45, 0x7604, R44 ;  /* 0x000076042d2c7816 */ /* 0x000fe2000000002c */
[----:B------:R-:W-:Y:S01]  /*2930*/  FADD R14, R14, R25 ;  /* 0x000000190e0e7221 */ /* 0x000fe20000000000 */
[----:B------:R-:W-:Y:S01]  /*2940*/  SHF.L.U32 R27, R30, 0x10, RZ ;  /* 0x000000101e1b7819 */ /* 0x000fe200000006ff */
[----:B------:R-:W-:Y:S01]  /*2950*/  FADD R21, R18, R21 ;  /* 0x0000001512157221 */ /* 0x000fe20000000000 */
[----:B------:R-:W-:Y:S01]  /*2960*/  SHF.L.U32 R11, R46, 0x10, RZ ;  /* 0x000000102e0b7819 */ /* 0x000fe200000006ff */
[----:B------:R-:W-:Y:S01]  /*2970*/  FADD R3, R3, R4 ;  /* 0x0000000403037221 */ /* 0x000fe20000000000 */
[----:B------:R-:W-:Y:S01]  /*2980*/  PRMT R38, R38, 0x7604, R39 ;  /* 0x0000760426267816 */ /* 0x000fe20000000027 */
[----:B------:R-:W-:Y:S01]  /*2990*/  FADD R4, R14, R21 ;  /* 0x000000150e047221 */ /* 0x000fe20000000000 */
[----:B------:R-:W-:-:S02]  /*29a0*/  SHF.L.U32 R29, R40, 0x10, RZ ;  /* 0x00000010281d7819 */ /* 0x000fc400000006ff */
[----:B------:R-:W-:Y:S02]  /*29b0*/  LOP3.LUT R48, R48, 0xff, RZ, 0xc0, !PT ;  /* 0x000000ff30307812 */ /* 0x000fe400078ec0ff */
[----:B------:R-:W-:Y:S02]  /*29c0*/  LOP3.LUT R49, R49, 0xffff, RZ, 0xc0, !PT ;  /* 0x0000ffff31317812 */ /* 0x000fe400078ec0ff */
[----:B------:R-:W-:Y:S01]  /*29d0*/  LOP3.LUT R12, R12, 0xff0000, R27, 0xf8, !PT ;  /* 0x00ff00000c0c7812 */ /* 0x000fe200078ef81b */
[----:B------:R-:W-:Y:S01]  /*29e0*/  IMAD.U32 R27, R50, 0x10000, RZ ;  /* 0x00010000321b7824 */ /* 0x000fe200078e00ff */
[----:B------:R-:W-:Y:S01]  /*29f0*/  LOP3.LUT R44, R44, 0xff0000, R11, 0xf8, !PT ;  /* 0x00ff00002c2c7812 */ /* 0x000fe200078ef80b */
[----:B------:R-:W-:Y:S01]  /*2a00*/  IMAD.SHL.U32 R11, R28, 0x1000000, RZ ;  /* 0x010000001c0b7824 */ /* 0x000fe200078e00ff */
[----:B------:R-:W-:Y:S02]  /*2a10*/  LOP3.LUT R38, R38, 0xff0000, R29, 0xf8, !PT ;  /* 0x00ff000026267812 */ /* 0x000fe400078ef81d */
[----:B------:R-:W-:-:S02]  /*2a20*/  PRMT R48, R49, 0x7604, R48 ;  /* 0x0000760431307816 */ /* 0x000fc40000000030 */
[----:B------:R-:W-:Y:S02]  /*2a30*/  SHF.L.U32 R29, R54, 0x10, RZ ;  /* 0x00000010361d7819 */ /* 0x000fe400000006ff */
[----:B------:R-:W-:Y:S02]  /*2a40*/  LOP3.LUT R32, R32, 0xffff, RZ, 0xc0, !PT ;  /* 0x0000ffff20207812 */ /* 0x000fe400078ec0ff */
[----:B------:R-:W-:Y:S02]  /*2a50*/  LOP3.LUT R41, R41, 0xffff, RZ, 0xc0, !PT ;  /* 0x0000ffff29297812 */ /* 0x000fe400078ec0ff */
[----:B------:R-:W-:Y:S02]  /*2a60*/  LOP3.LUT R43, R43, 0xffff, RZ, 0xc0, !PT ;  /* 0x0000ffff2b2b7812 */ /* 0x000fe400078ec0ff */
[----:B------:R-:W-:Y:S02]  /*2a70*/  LOP3.LUT R51, R51, 0xffff, RZ, 0xc0, !PT ;  /* 0x0000ffff33337812 */ /* 0x000fe400078ec0ff */
[----:B------:R-:W-:Y:S01]  /*2a80*/  LOP3.LUT R48, R48, 0xff0000, R27, 0xf8, !PT ;  /* 0x00ff000030307812 */ /* 0x000fe200078ef81b */
[----:B------:R-:W-:Y:S01]  /*2a90*/  IMAD.SHL.U32 R43, R43, 0x1000000, RZ ;  /* 0x010000002b2b7824 */ /* 0x000fe200078e00ff */
[----:B------:R-:W-:Y:S01]  /*2aa0*/  LOP3.LUT R52, R52, 0xff0000, R29, 0xf8, !PT ;  /* 0x00ff000034347812 */ /* 0x000fe200078ef81d */
[----:B------:R-:W-:Y:S01]  /*2ab0*/  IMAD.SHL.U32 R29, R36, 0x1000000, RZ ;  /* 0x01000000241d7824 */ /* 0x000fe200078e00ff */
[----:B------:R-:W-:Y:S01]  /*2ac0*/  LOP3.LUT R11, R10, R11, RZ, 0xfc, !PT ;  /* 0x0000000b0a0b7212 */ /* 0x000fe200078efcff */
[----:B------:R-:W-:Y:S01]  /*2ad0*/  IMAD.SHL.U32 R10, R0, 0x4, RZ ;  /* 0x00000004000a7824 */ /* 0x000fe200078e00ff */
[----:B------:R-:W-:Y:S01]  /*2ae0*/  LOP3.LUT R47, R47, 0xffff, RZ, 0xc0, !PT ;  /* 0x0000ffff2f2f7812 */ /* 0x000fe200078ec0ff */
[----:B------:R-:W-:Y:S01]  /*2af0*/  IMAD.SHL.U32 R51, R51, 0x1000000, RZ ;  /* 0x0100000033337824 */ /* 0x000fe200078e00ff */
[----:B------:R-:W-:-:S02]  /*2b00*/  LOP3.LUT R71, R71, 0xffff, RZ, 0xc0, !PT ;  /* 0x0000ffff47477812 */ /* 0x000fc400078ec0ff */
[----:B------:R-:W-:Y:S02]  /*2b10*/  SHF.L.U32 R27, R32, 0x18, RZ ;  /* 0x00000018201b7819 */ /* 0x000fe400000006ff */
[----:B------:R-:W-:Y:S02]  /*2b20*/  SHF.L.U32 R41, R41, 0x18, RZ ;  /* 0x0000001829297819 */ /* 0x000fe400000006ff */
[----:B------:R-:W-:Y:S02]  /*2b30*/  LOP3.LUT R42, R55, 0xff0000, R42, 0xf8, !PT ;  /* 0x00ff0000372a7812 */ /* 0x000fe400078ef82a */
[----:B------:R-:W-:Y:S02]  /*2b40*/  SHF.L.U32 R47, R47, 0x18, RZ ;  /* 0x000000182f2f7819 */ /* 0x000fe400000006ff */
[----:B------:R-:W-:Y:S02]  /*2b50*/  SHF.L.U32 R71, R71, 0x18, RZ ;  /* 0x0000001847477819 */ /* 0x000fe400000006ff */
[----:B------:R-:W-:-:S02]  /*2b60*/  LOP3.LUT R12, R12, R27, RZ, 0xfc, !PT ;  /* 0x0000001b0c0c7212 */ /* 0x000fc400078efcff */
[----:B------:R-:W-:Y:S02]  /*2b70*/  LOP3.LUT R22, R22, R29, RZ, 0xfc, !PT ;  /* 0x0000001d16167212 */ /* 0x000fe400078efcff */
[----:B------:R-:W-:Y:S02]  /*2b80*/  LOP3.LUT R41, R38, R41, RZ, 0xfc, !PT ;  /* 0x0000002926297212 */ /* 0x000fe400078efcff */
[----:B------:R-:W-:Y:S02]  /*2b90*/  MOV R27, 0x3021 ;  /* 0x00003021001b7802 */ /* 0x000fe40000000f00 */
[----:B------:R-:W-:Y:S02]  /*2ba0*/  LOP3.LUT R10, R10, 0xc, RZ, 0xc0, !PT ;  /* 0x0000000c0a0a7812 */ /* 0x000fe400078ec0ff */
[----:B------:R-:W-:Y:S02]  /*2bb0*/  LOP3.LUT R42, R42, R43, RZ, 0xfc, !PT ;  /* 0x0000002b2a2a7212 */ /* 0x000fe400078efcff */
[----:B------:R-:W-:-:S02]  /*2bc0*/  LOP3.LUT R47, R44, R47, RZ, 0xfc, !PT ;  /* 0x0000002f2c2f7212 */ /* 0x000fc400078efcff */
[----:B------:R-:W-:Y:S02]  /*2bd0*/  LOP3.LUT R48, R48, R51, RZ, 0xfc, !PT ;  /* 0x0000003330307212 */ /* 0x000fe400078efcff */
[----:B------:R-:W-:Y:S02]  /*2be0*/  LOP3.LUT R71, R52, R71, RZ, 0xfc, !PT ;  /* 0x0000004734477212 */ /* 0x000fe400078efcff */
[----:B------:R-:W-:Y:S02]  /*2bf0*/  SEL R0, R12, R11, P1 ;  /* 0x0000000b0c007207 */ /* 0x000fe40000800000 */
[----:B------:R-:W-:Y:S02]  /*2c00*/  SEL R29, R11, R12, P1 ;  /* 0x0000000c0b1d7207 */ /* 0x000fe40000800000 */
[-C--:B------:R-:W-:Y:S02]  /*2c10*/  SHF.R.U32.HI R11, RZ, R10.reuse, R27 ;  /* 0x0000000aff0b7219 */ /* 0x080fe4000001161b */
[----:B------:R-:W-:-:S02]  /*2c20*/  SHF.R.U32.HI R12, RZ, R10, R31 ;  /* 0x0000000aff0c7219 */ /* 0x000fc4000001161f */
[----:B------:R-:W-:Y:S02]  /*2c30*/  SEL R26, R41, R22, P1 ;  /* 0x00000016291a7207 */ /* 0x000fe40000800000 */
[----:B------:R-:W-:Y:S02]  /*2c40*/  SEL R41, R22, R41, P1 ;  /* 0x0000002916297207 */ /* 0x000fe40000800000 */
[----:B------:R-:W-:Y:S02]  /*2c50*/  SEL R22, R47, R42, P1 ;  /* 0x0000002a2f167207 */ /* 0x000fe40000800000 */
[----:B------:R-:W-:Y:S02]  /*2c60*/  SEL R28, R71, R48, P1 ;  /* 0x00000030471c7207 */ /* 0x000fe40000800000 */
[----:B------:R-:W-:Y:S02]  /*2c70*/  SEL R47, R42, R47, P1 ;  /* 0x0000002f2a2f7207 */ /* 0x000fe40000800000 */
[----:B------:R-:W-:-:S02]  /*2c80*/  SEL R71, R48, R71, P1 ;  /* 0x0000004730477207 */ /* 0x000fc40000800000 */
[----:B------:R-:W-:Y:S02]  /*2c90*/  LOP3.LUT R11, R11, 0xf, RZ, 0xc0, !PT ;  /* 0x0000000f0b0b7812 */ /* 0x000fe400078ec0ff */
[----:B------:R-:W-:Y:S02]  /*2ca0*/  LOP3.LUT R12, R12, 0xf, RZ, 0xc0, !PT ;  /* 0x0000000f0c0c7812 */ /* 0x000fe400078ec0ff */
[----:B------:R-:W-:Y:S01]  /*2cb0*/  SEL R2, R2, 0x7632, P1 ;  /* 0x0000763202027807 */ /* 0x000fe20000800000 */
[----:B------:R1:W-:Y:S04]  /*2cc0*/  SHFL.IDX PT, R27, R0, R11, 0x1c1f ;  /* 0x001c1f0b001b7589 */ /* 0x0003e800000e0000 */
[----:B------:R-:W2:Y:S04]  /*2cd0*/  SHFL.IDX PT, R29, R29, R12, 0x1c1f ;  /* 0x001c1f0c1d1d7589 */ /* 0x000ea800000e0000 */
[----:B------:R-:W-:Y:S01]  /*2ce0*/  SHFL.IDX PT, R31, R26, R11, 0x1c1f ;  /* 0x001c1f0b1a1f7589 */ /* 0x000fe200000e0000 */
[----:B-1----:R-:W-:-:S03]  /*2cf0*/  MOV R0, 0x1054 ;  /* 0x0000105400007802 */ /* 0x002fc60000000f00 */
[----:B------:R-:W1:Y:S01]  /*2d00*/  SHFL.IDX PT, R41, R41, R12, 0x1c1f ;  /* 0x001c1f0c29297589 */ /* 0x000e6200000e0000 */
[----:B------:R-:W-:-:S03]  /*2d10*/  SEL R0, R0, 0x5410, P1 ;  /* 0x0000541000007807 */ /* 0x000fc60000800000 */
[----:B------:R-:W-:Y:S04]  /*2d20*/  SHFL.IDX PT, R33, R22, R11, 0x1c1f ;  /* 0x001c1f0b16217589 */ /* 0x000fe800000e0000 */
[----:B------:R-:W3:Y:S04]  /*2d30*/  SHFL.IDX PT, R47, R47, R12, 0x1c1f ;  /* 0x001c1f0c2f2f7589 */ /* 0x000ee800000e0000 */
[----:B------:R2:W-:Y:S04]  /*2d40*/  SHFL.IDX PT, R35, R28, R11, 0x1c1f ;  /* 0x001c1f0b1c237589 */ /* 0x0005e800000e0000 */
[----:B------:R-:W4:Y:S01]  /*2d50*/  SHFL.IDX PT, R71, R71, R12, 0x1c1f ;  /* 0x001c1f0c47477589 */ /* 0x000f2200000e0000 */
[----:B--2---:R-:W-:-:S02]  /*2d60*/  PRMT R28, R27, R0, R29 ;  /* 0x000000001b1c7216 */ /* 0x004fc4000000001d */
[----:B-1----:R-:W-:Y:S02]  /*2d70*/  PRMT R30, R31, R0, R41 ;  /* 0x000000001f1e7216 */ /* 0x002fe40000000029 */
[-C--:B------:R-:W-:Y:S02]  /*2d80*/  PRMT R29, R27, R2.reuse, R29 ;  /* 0x000000021b1d7216 */ /* 0x080fe4000000001d */
[----:B------:R-:W-:Y:S02]  /*2d90*/  PRMT R31, R31, R2, R41 ;  /* 0x000000021f1f7216 */ /* 0x000fe40000000029 */
[C-C-:B---3--:R-:W-:Y:S02]  /*2da0*/  PRMT R32, R33.reuse, R0, R47.reuse ;  /* 0x0000000021207216 */ /* 0x148fe4000000002f */
[----:B------:R-:W-:Y:S02]  /*2db0*/  PRMT R33, R33, R2, R47 ;  /* 0x0000000221217216 */ /* 0x000fe4000000002f */
[----:B----4-:R-:W-:-:S02]  /*2dc0*/  PRMT R34, R35, R0, R71 ;  /* 0x0000000023227216 */ /* 0x010fc40000000047 */
[----:B------:R-:W-:Y:S01]  /*2dd0*/  PRMT R35, R35, R2, R71 ;  /* 0x0000000223237216 */ /* 0x000fe20000000047 */
[----:B------:R-:W-:Y:S06]  /*2de0*/  @!P0 BRA `(.L_x_19) ;  /* 0x0000000000048947 */ /* 0x000fec0003800000 */
[----:B------:R-:W-:Y:S01]  /*2df0*/  BPT.TRAP 0x1 ;  /* 0x000000040000795c */ /* 0x000fe20000300000 */
.L_x_19:
[----:B------:R-:W1:Y:S02]  /*2e00*/  SYNCS.PHASECHK.TRANS64.TRYWAIT P2, [UR36+0x18808], R9 ;  /* 0x01880809ff0075a7 */ /* 0x000e640008040164 */
[----:B-1----:R-:W-:Y:S05]  /*2e10*/  @!P2 BRA `(.L_x_20) ;  /* 0x000000a0003ca947 */ /* 0x002fea0003800000 */
.L_x_114:
[----:B------:R-:W-:Y:S01]  /*2e20*/  UIADD3 UR10, UR6, 0x380, URZ ;  /* 0x00000380060a7890 */ /* 0x000fe2000fffe03f */
[----:B------:R-:W-:Y:S01]  /*2e30*/  WARPGROUP.ARRIVE ;  /* 0x00000000000079c5 */ /* 0x000fe20000000000 */
[----:B------:R-:W-:Y:S01]  /*2e40*/  UMOV UR11, 0x80000020 ;  /* 0x80000020000b7882 */ /* 0x000fe20000000000 */
[----:B------:R-:W-:Y:S01]  /*2e50*/  UIADD3 UR14, UR6, 0x400, URZ ;  /* 0x00000400060e7890 */ /* 0x000fe2000fffe03f */
[----:B------:R-:W-:Y:S01]  /*2e60*/  UMOV UR15, 0x80000020 ;  /* 0x80000020000f7882 */ /* 0x000fe20000000000 */
[----:B------:R-:W-:Y:S01]  /*2e70*/  UIADD3 UR18, UR6, 0x480, URZ ;  /* 0x0000048006127890 */ /* 0x000fe2000fffe03f */
[----:B------:R-:W-:-:S03]  /*2e80*/  UMOV UR19, 0x80000020 ;  /* 0x8000002000137882 */ /* 0x000fc60000000000 */
[----:B------:R-:W-:Y:S01]  /*2e90*/  QGMMA.64x32x32.F32.E4M3.E4M3 R152, R28, gdesc[UR8], RZ, !UPT, gsb0 ;  /* 0x006000081c987df3 */ /* 0x000fe2000c0008ff */
[----:B------:R-:W-:Y:S01]  /*2ea0*/  UIADD3 UR22, UR6, 0x500, URZ ;  /* 0x0000050006167890 */ /* 0x000fe2000fffe03f */
[----:B------:R-:W-:Y:S01]  /*2eb0*/  UMOV UR23, 0x80000020 ;  /* 0x8000002000177882 */ /* 0x000fe20000000000 */
[----:B------:R-:W-:Y:S01]  /*2ec0*/  UIADD3 UR10, UR6, 0x580, URZ ;  /* 0x00000580060a7890 */ /* 0x000fe2000fffe03f */
[----:B------:R-:W-:Y:S01]  /*2ed0*/  UMOV UR11, 0x80000020 ;  /* 0x80000020000b7882 */ /* 0x000fe20000000000 */
[----:B------:R-:W-:Y:S02]  /*2ee0*/  WARPGROUP.DEPBAR.LE gsb0, 0x0 ;  /* 0x00008000000079c5 */ /* 0x000fe40000010000 */
[----:B------:R-:W-:-:S06]  /*2ef0*/  WARPGROUP.ARRIVE ;  /* 0x00000000000079c5 */ /* 0x000fcc0000000000 */
[----:B------:R-:W-:Y:S01]  /*2f00*/  QGMMA.64x32x32.F32.E4M3.E4M3 R136, R28, gdesc[UR12], RZ, !UPT, gsb0 ;  /* 0x0060000c1c887df3 */ /* 0x000fe2000c0008ff */
        /* <DEDUP_REMOVED lines=29> */
[----:B------:R-:W-:Y:S01]  /*30e0*/  QGMMA.64x32x32.F32.E4M3.E4M3 R152, R32, gdesc[UR8], R152, gsb0 ;  /* 0x0060000820987df3 */ /* 0x000fe20008000898 */
        /* <DEDUP_REMOVED lines=14> */
[----:B------:R-:W-:Y:S03]  /*31d0*/  QGMMA.64x32x32.F32.E4M3.E4M3 R104, R32, gdesc[UR20], R104, gsb0 ;  /* 0x0060001420687df3 */ /* 0x000fe60008000868 */
        /* <DEDUP_REMOVED lines=10> */
[----:B------:R-:W-:Y:S05]  /*3280*/  @!P0 BRA `(.L_x_21) ;  /* 0x0000000000048947 */ /* 0x000fea0003800000 */
[----:B------:R-:W-:Y:S01]  /*3290*/  BPT.TRAP 0x1 ;  /* 0x000000040000795c */ /* 0x000fe20000300000 */
.L_x_21:
[----:B------:R-:W-:Y:S01]  /*32a0*/  UISETP.GT.U32.AND UP0, UPT, UR4, 0x1, UPT ;  /* 0x000000010400788c */ /* 0x000fe2000bf04070 */
[----:B-1----:R-:W-:Y:S01]  /*32b0*/  MOV R14, RZ ;  /* 0x000000ff000e7202 */ /* 0x002fe20000000f00 */
[----:B------:R-:W-:-:S04]  /*32c0*/  UIADD3 UR5, UR36, 0x18828, URZ ;  /* 0x0001882824057890 */ /* 0x000fc8000fffe03f */
[----:B------:R-:W-:Y:S01]  /*32d0*/  PLOP3.LUT P2, PT, PT, PT, UP0, 0x80, 0x0 ;  /* 0x000000000000781c */ /* 0x000fe20003f4f008 */
[----:B------:R-:W-:-:S09]  /*32e0*/  UPRMT UR5, URZ, 0x654, UR5 ;  /* 0x000006543f057896 */ /* 0x000fd20008000005 */
[----:B------:R-:W-:Y:S03]  /*32f0*/  SYNCS.ARRIVE.TRANS64.RED.A1T0 RZ, [UR5], RZ ;  /* 0x000000ffffff79a7 */ /* 0x000fe60008100405 */
[----:B------:R-:W-:Y:S05]  /*3300*/  @P2 BRA `(.L_x_22) ;  /* 0x0000000000042947 */ /* 0x000fea0003800000 */
[----:B------:R-:W-:Y:S01]  /*3310*/  BPT.TRAP 0x1 ;  /* 0x000000040000795c */ /* 0x000fe20000300000 */
.L_x_22:
[C---:B------:R-:W-:Y:S01]  /*3320*/  ISETP.GE.AND P3, PT, R8.reuse, 0x81, PT ;  /* 0x000000810800780c */ /* 0x040fe20003f66270 */
[----:B------:R-:W-:Y:S01]  /*3330*/  VIADD R9, R8, 0x3f ;  /* 0x0000003f08097836 */ /* 0x000fe20000000000 */
[----:B------:R-:W-:Y:S01]  /*3340*/  UMOV UR4, 0x1 ;  /* 0x0000000100047882 */ /* 0x000fe20000000000 */
[----:B------:R-:W-:Y:S01]  /*3350*/  UMOV UR5, 0x2 ;  /* 0x0000000200057882 */ /* 0x000fe20000000000 */
[----:B------:R-:W-:Y:S02]  /*3360*/  IADD3 R5, R5, 0x40, RZ ;  /* 0x0000004005057810 */ /* 0x000fe40007ffe0ff */
[----:B------:R-:W-:-:S04]  /*3370*/  SHF.R.S32.HI R16, RZ, 0x1f, R9 ;  /* 0x0000001fff107819 */ /* 0x000fc80000011409 */
[----:B------:R-:W-:-:S04]  /*3380*/  LEA.HI R16, R16, R9, RZ, 0x6 ;  /* 0x0000000910107211 */ /* 0x000fc800078f30ff */
[----:B------:R-:W-:Y:S01]  /*3390*/  LEA.HI.SX32 R8, R16, 0xffffffff, 0x1a ;  /* 0xffffffff10087811 */ /* 0x000fe200078fd2ff */
[----:B------:R-:W-:Y:S06]  /*33a0*/  @!P3 BRA `(.L_x_23) ;  /* 0x000000280038b947 */ /* 0x000fec0003800000 */
[----:B------:R-:W-:Y:S01]  /*33b0*/  IMAD.MOV.U32 R15, RZ, RZ, R7 ;  /* 0x000000ffff0f7224 */ /* 0x000fe200078e0007 */
[----:B------:R-:W-:Y:S01]  /*33c0*/  MOV R13, R6 ;  /* 0x00000006000d7202 */ /* 0x000fe20000000f00 */
[----:B------:R-:W-:Y:S01]  /*33d0*/  IMAD.MOV.U32 R14, RZ, RZ, RZ ;  /* 0x000000ffff0e7224 */ /* 0x000fe200078e00ff */
[----:B------:R-:W-:Y:S01]  /*33e0*/  UMOV UR5, 0x2 ;  /* 0x0000000200057882 */ /* 0x000fe20000000000 */
[----:B------:R-:W-:Y:S01]  /*33f0*/  UMOV UR4, 0x1 ;  /* 0x0000000100047882 */ /* 0x000fe20000000000 */
[----:B------:R-:W-:-:S05]  /*3400*/  ULDC UR7, c[0x0][0x604] ;  /* 0x0001810000077ab9 */ /* 0x000fca0000000800 */
.L_x_34:
[----:B------:R-:W-:-:S13]  /*3410*/  PLOP3.LUT P4, PT, PT, PT, UP1, 0x80, 0x0 ;  /* 0x000000000000781c */ /* 0x000fda0003f8f018 */
[----:B------:R-:W-:Y:S05]  /*3420*/  @!P4 BRA `(.L_x_24) ;  /* 0x000000000004c947 */ /* 0x000fea0003800000 */
[----:B------:R-:W-:Y:S01]  /*3430*/  BPT.TRAP 0x1 ;  /* 0x000000040000795c */ /* 0x000fe20000300000 */
.L_x_24:
[----:B------:R-:W-:Y:S01]  /*3440*/  ULEA UR10, UR5, UR36, 0x3 ;  /* 0x00000024050a7291 */ /* 0x000fe2000f8e183f */
[----:B------:R-:W-:-:S08]  /*3450*/  SHF.L.U32 R6, R14, 0x1f, RZ ;  /* 0x0000001f0e067819 */ /* 0x000fd000000006ff */
[----:B------:R-:W1:Y:S02]  /*3460*/  SYNCS.PHASECHK.TRANS64.TRYWAIT P3, [UR10+0x18800], R6 ;  /* 0x01880006ff0075a7 */ /* 0x000e64000806014a */
[----:B-1----:R-:W-:Y:S05]  /*3470*/  @!P3 BRA `(.L_x_25) ;  /* 0x0000009800bcb947 */ /* 0x002fea0003800000 */
.L_x_115:
[----:B------:R-:W-:Y:S01]  /*3480*/  UIMAD UR10, UR5, 0x380, UR6 ;  /* 0x00000380050a78a4 */ /* 0x000fe2000f8e0206 */
[----:B------:R-:W-:Y:S01]  /*3490*/  WARPGROUP.ARRIVE ;  /* 0x00000000000079c5 */ /* 0x000fe20000000000 */
[----:B------:R-:W-:Y:S01]  /*34a0*/  UMOV UR11, 0xc0000010 ;  /* 0xc0000010000b7882 */ /* 0x000fe20000000000 */
[----:B------:R-:W-:Y:S01]  /*34b0*/  UMOV UR15, 0xc0000010 ;  /* 0xc0000010000f7882 */ /* 0x000fe20000000000 */
[----:B------:R-:W-:Y:S02]  /*34c0*/  UIADD3 UR14, UR10, 0x80, URZ ;  /* 0x000000800a0e7890 */ /* 0x000fe4000fffe03f */
[----:B------:R-:W-:Y:S01]  /*34d0*/  UIADD3 UR18, UR10, 0x100, URZ ;  /* 0x000001000a127890 */ /* 0x000fe2000fffe03f */
[----:B------:R-:W-:Y:S02]  /*34e0*/  UMOV UR19, 0xc0000010 ;  /* 0xc000001000137882 */ /* 0x000fe40000000000 */
[----:B------:R-:W-:Y:S01]  /*34f0*/  QGMMA.64x64x32.F32.E4M3.E4M3 R24, gdesc[UR8], RZ, !UPT, gsb0 ;  /* 0x00e00000081879f3 */ /* 0x000fe2000c0008ff */
[----:B------:R-:W-:Y:S01]  /*3500*/  UIADD3 UR22, UR10, 0x180, URZ ;  /* 0x000001800a167890 */ /* 0x000fe2000fffe03f */
[----:B------:R-:W-:Y:S01]  /*3510*/  UMOV UR23, 0xc0000010 ;  /* 0xc000001000177882 */ /* 0x000fe20000000000 */
[----:B------:R-:W-:Y:S01]  /*3520*/  UIADD3 UR26, UR10, 0x200, URZ ;  /* 0x000002000a1a7890 */ /* 0x000fe2000fffe03f */
[----:B------:R-:W-:Y:S01]  /*3530*/  UMOV UR27, 0xc0000010 ;  /* 0xc0000010001b7882 */ /* 0x000fe20000000000 */
[----:B------:R-:W-:Y:S01]  /*3540*/  UIADD3 UR30, UR10, 0x280, URZ ;  /* 0x000002800a1e7890 */ /* 0x000fe2000fffe03f */
[----:B------:R-:W-:Y:S01]  /*3550*/  UMOV UR31, 0xc0000010 ;  /* 0xc0000010001f7882 */ /* 0x000fe20000000000 */
[----:B------:R-:W-:Y:S01]  /*3560*/  UIADD3 UR34, UR10, 0x300, URZ ;  /* 0x000003000a227890 */ /* 0x000fe2000fffe03f */
[----:B------:R-:W-:Y:S01]  /*3570*/  UMOV UR35, 0xc0000010 ;  /* 0xc000001000237882 */ /* 0x000fe20000000000 */
[----:B------:R-:W-:-:S04]  /*3580*/  UIADD3 UR5, UR5, 0x1, URZ ;  /* 0x0000000105057890 */ /* 0x000fc8000fffe03f */
[----:B------:R-:W-:-:S04]  /*3590*/  UISETP.NE.AND UP0, UPT, UR5, 0x5, UPT ;  /* 0x000000050500788c */ /* 0x000fc8000bf05270 */
[----:B------:R-:W-:Y:S02]  /*35a0*/  USEL UR10, URZ, 0x1, UP0 ;  /* 0x000000013f0a7887 */ /* 0x000fe40008000000 */
[----:B------:R-:W-:-:S04]  /*35b0*/  USEL UR5, UR5, URZ, UP0 ;  /* 0x0000003f05057287 */ /* 0x000fc80008000000 */
[----:B------:R-:W-:Y:S01]  /*35c0*/  LOP3.LUT R9, R14, UR10, RZ, 0x3c, !PT ;  /* 0x0000000a0e097c12 */ /* 0x000fe2000f8e3cff */
        /* <DEDUP_REMOVED lines=19> */
[----:B------:R-:W-:Y:S05]  /*3700*/  @!P4 BRA `(.L_x_26) ;  /* 0x000000000004c947 */ /* 0x000fea0003800000 */
[----:B------:R-:W-:Y:S01]  /*3710*/  BPT.TRAP 0x1 ;  /* 0x000000040000795c */ /* 0x000fe20000300000 */
.L_x_26:
[----:B-1----:R-:W-:Y:S01]  /*3720*/  FMNMX R6, R24, R15, !PT ;  /* 0x0000000f18067209 */ /* 0x002fe20007800000 */
[----:B------:R-:W-:-:S03]  /*3730*/  ULEA UR10, UR5, UR36, 0x3 ;  /* 0x00000024050a7291 */ /* 0x000fc6000f8e183f */
[----:B------:R-:W-:-:S04]  /*3740*/  FMNMX R7, R25, R6, !PT ;  /* 0x0000000619077209 */ /* 0x000fc80007800000 */
        /* <DEDUP_REMOVED lines=13> */
[----:B------:R-:W-:-:S05]  /*3820*/  FMNMX R6, R53, R6, !PT ;  /* 0x0000000635067209 */ /* 0x000fca0007800000 */
[----:B------:R-:W1:Y:S02]  /*3830*/  SHFL.BFLY PT, R7, R6, 0x1, 0x1f ;  /* 0x0c201f0006077f89 */ /* 0x000e6400000e0000 */
[----:B-1----:R-:W-:-:S05]  /*3840*/  FMNMX R11, R6, R7, !PT ;  /* 0x00000007060b7209 */ /* 0x002fca0007800000 */
[----:B------:R-:W1:Y:S02]  /*3850*/  SHFL.BFLY PT, R12, R11, 0x2, 0x1f ;  /* 0x0c401f000b0c7f89 */ /* 0x000e6400000e0000 */
[----:B-1----:R-:W-:Y:S02]  /*3860*/  FMNMX R7, R11, R12, !PT ;  /* 0x0000000c0b077209 */ /* 0x002fe40007800000 */
[----:B------:R-:W-:Y:S02]  /*3870*/  FMNMX R12, R26, R13, !PT ;  /* 0x0000000d1a0c7209 */ /* 0x000fe40007800000 */
[----:B------:R-:W-:Y:S02]  /*3880*/  FSETP.NEU.AND P3, PT, R7, -INF , PT ;  /* 0xff8000000700780b */ /* 0x000fe40003f6d000 */
[----:B------:R-:W-:Y:S02]  /*3890*/  FMNMX R17, R27, R12, !PT ;  /* 0x0000000c1b117209 */ /* 0x000fe40007800000 */
[----:B------:R-:W-:-:S02]  /*38a0*/  FSEL R14, R7, RZ, P3 ;  /* 0x000000ff070e7208 */ /* 0x000fc40001800000 */
[----:B------:R-:W-:-:S03]  /*38b0*/  FMNMX R6, R30, R17, !PT ;  /* 0x000000111e067209 */ /* 0x000fc60007800000 */
[C---:B------:R-:W-:Y:S01]  /*38c0*/  FMUL R168, R14.reuse, UR7 ;  /* 0x000000070ea87c20 */ /* 0x040fe20008400000 */
[----:B------:R-:W-:Y:S01]  /*38d0*/  FMNMX R11, R31, R6, !PT ;  /* 0x000000061f0b7209 */ /* 0x000fe20007800000 */
[----:B------:R-:W-:-:S02]  /*38e0*/  FADD R14, -R14, R15 ;  /* 0x0000000f0e0e7221 */ /* 0x000fc40000000100 */
[--C-:B------:R-:W-:Y:S01]  /*38f0*/  FFMA R16, R28, UR7, -R168.reuse ;  /* 0x000000071c107c23 */ /* 0x100fe200080008a8 */
[----:B------:R-:W-:-:S01]  /*3900*/  FFMA R17, R29, UR7, -R168 ;  /* 0x000000071d117c23 */ /* 0x000fc200080008a8 */
[----:B------:R-:W-:Y:S01]  /*3910*/  FMNMX R6, R34, R11, !PT ;  /* 0x0000000b22067209 */ /* 0x000fe20007800000 */
[----:B------:R-:W-:-:S01]  /*3920*/  FFMA R12, R25, UR7, -R168 ;  /* 0x00000007190c7c23 */ /* 0x000fc200080008a8 */
[--C-:B------:R-:W-:Y:S01]  /*3930*/  FFMA R24, R24, UR7, -R168.reuse ;  /* 0x0000000718187c23 */ /* 0x100fe200080008a8 */
[----:B------:R-:W-:Y:S01]  /*3940*/  FSETP.GEU.AND P3, PT, R16, -126, PT ;  /* 0xc2fc00001000780b */ /* 0x000fe20003f6e000 */
        /* <DEDUP_REMOVED lines=12> */
[----:B------:R-:W-:Y:S01]  /*3a10*/  @!P3 FMUL R16, R16, 0.5 ;  /* 0x3f0000001010b820 */ /* 0x000fe20000400000 */
[----:B------:R-:W-:-:S01]  /*3a20*/  FFMA R28, R49, UR7, -R168 ;  /* 0x00000007311c7c23 */ /* 0x000fc200080008a8 */
[----:B------:R-:W-:Y:S01]  /*3a30*/  @!P4 FMUL R17, R17, 0.5 ;  /* 0x3f0000001111c820 */ /* 0x000fe20000400000 */
[----:B------:R-:W-:Y:S01]  /*3a40*/  FMNMX R6, R42, R19, !PT ;  /* 0x000000132a067209 */ /* 0x000fe20007800000 */
[----:B------:R-:W-:Y:S01]  /*3a50*/  FFMA R53, R53, UR7, -R168 ;  /* 0x0000000735357c23 */ /* 0x000fe200080008a8 */
[----:B------:R-:W-:Y:S01]  /*3a60*/  FMUL R14, R14, UR7 ;  /* 0x000000070e0e7c20 */ /* 0x000fe20008400000 */
[----:B------:R-:W1:Y:S01]  /*3a70*/  MUFU.EX2 R16, R16 ;  /* 0x0000001000107308 */ /* 0x000e620000000800 */
[----:B------:R-:W-:Y:S01]  /*3a80*/  FMNMX R19, R43, R6, !PT ;  /* 0x000000062b137209 */ /* 0x000fe20007800000 */
[----:B------:R-:W-:-:S02]  /*3a90*/  @!P6 FMUL R12, R12, 0.5 ;  /* 0x3f0000000c0ce820 */ /* 0x000fc40000400000 */
[----:B------:R-:W-:Y:S01]  /*3aa0*/  @!P5 FMUL R24, R24, 0.5 ;  /* 0x3f0000001818d820 */ /* 0x000fe20000400000 */
[----:B------:R-:W-:Y:S01]  /*3ab0*/  FMNMX R6, R46, R19, !PT ;  /* 0x000000132e067209 */ /* 0x000fe20007800000 */
[----:B------:R-:W-:-:S02]  /*3ac0*/  FFMA R19, R33, UR7, -R168 ;  /* 0x0000000721137c23 */ /* 0x000fc400080008a8 */
[----:B------:R-:W2:Y:S01]  /*3ad0*/  MUFU.EX2 R17, R17 ;  /* 0x0000001100117308 */ /* 0x000ea20000000800 */
[----:B------:R-:W-:-:S04]  /*3ae0*/  FMNMX R21, R47, R6, !PT ;  /* 0x000000062f157209 */ /* 0x000fc80007800000 */
[----:B------:R-:W-:Y:S01]  /*3af0*/  FMNMX R6, R50, R21, !PT ;  /* 0x0000001532067209 */ /* 0x000fe20007800000 */
[----:B------:R-:W-:-:S02]  /*3b00*/  FFMA R21, R37, UR7, -R168 ;  /* 0x0000000725157c23 */ /* 0x000fc400080008a8 */
[----:B------:R-:W3:Y:S01]  /*3b10*/  MUFU.EX2 R12, R12 ;  /* 0x0000000c000c7308 */ /* 0x000ee20000000800 */
[----:B-1----:R-:W-:Y:S01]  /*3b20*/  @!P3 FMUL R16, R16, R16 ;  /* 0x000000101010b220 */ /* 0x002fe20000400000 */
[----:B------:R-:W-:Y:S02]  /*3b30*/  FSETP.GEU.AND P3, PT, R20, -126, PT ;  /* 0xc2fc00001400780b */ /* 0x000fe40003f6e000 */
[----:B------:R-:W-:-:S04]  /*3b40*/  FMNMX R23, R51, R6, !PT ;  /* 0x0000000633177209 */ /* 0x000fc80007800000 */
[----:B------:R1:W4:Y:S01]  /*3b50*/  MUFU.EX2 R11, R24 ;  /* 0x00000018000b7308 */ /* 0x0003220000000800 */
[----:B--2---:R-:W-:Y:S01]  /*3b60*/  @!P4 FMUL R17, R17, R17 ;  /* 0x000000111111c220 */ /* 0x004fe20000400000 */
[----:B------:R-:W-:Y:S02]  /*3b70*/  FSETP.GEU.AND P4, PT, R21, -126, PT ;  /* 0xc2fc00001500780b */ /* 0x000fe40003f8e000 */
[----:B------:R-:W-:Y:S01]  /*3b80*/  FMNMX R6, R54, R23, !PT ;  /* 0x0000001736067209 */ /* 0x000fe20007800000 */
[--C-:B------:R-:W-:Y:S02]  /*3b90*/  FFMA R23, R41, UR7, -R168.reuse ;  /* 0x0000000729177c23 */ /* 0x100fe400080008a8 */
[----:B------:R-:W-:Y:S01]  /*3ba0*/  @!P3 FMUL R20, R20, 0.5 ;  /* 0x3f0000001414b820 */ /* 0x000fe20000400000 */
[----:B------:R-:W-:Y:S01]  /*3bb0*/  FMNMX R6, R55, R6, !PT ;  /* 0x0000000637067209 */ /* 0x000fe20007800000 */
[----:B---3--:R-:W-:Y:S01]  /*3bc0*/  @!P6 FMUL R12, R12, R12 ;  /* 0x0000000c0c0ce220 */ /* 0x008fe20000400000 */
[----:B------:R-:W-:Y:S01]  /*3bd0*/  FSETP.GEU.AND P6, PT, R19, -126, PT ;  /* 0xc2fc00001300780b */ /* 0x000fe20003fce000 */
[----:B-1----:R-:W-:-:S02]  /*3be0*/  FFMA R24, R45, UR7, -R168 ;  /* 0x000000072d187c23 */ /* 0x002fc400080008a8 */
[----:B------:R-:W1:Y:S01]  /*3bf0*/  MUFU.EX2 R20, R20 ;  /* 0x0000001400147308 */ /* 0x000e620000000800 */
[----:B------:R-:W2:Y:S01]  /*3c00*/  SHFL.BFLY PT, R29, R6, 0x1, 0x1f ;  /* 0x0c201f00061d7f89 */ /* 0x000ea200000e0000 */
[----:B------:R-:W-:Y:S01]  /*3c10*/  @!P4 FMUL R21, R21, 0.5 ;  /* 0x3f0000001515c820 */ /* 0x000fe20000400000 */
[----:B----4-:R-:W-:Y:S01]  /*3c20*/  @!P5 FMUL R11, R11, R11 ;  /* 0x0000000b0b0bd220 */ /* 0x010fe20000400000 */
[----:B------:R-:W-:-:S04]  /*3c30*/  FSETP.GEU.AND P5, PT, R18, -126, PT ;  /* 0xc2fc00001200780b */ /* 0x000fc80003fae000 */
[----:B------:R-:W3:Y:S02]  /*3c40*/  MUFU.EX2 R21, R21 ;  /* 0x0000001500157308 */ /* 0x000ee40000000800 */
[----:B------:R-:W-:-:S06]  /*3c50*/  @!P6 FMUL R19, R19, 0.5 ;  /* 0x3f0000001313e820 */ /* 0x000fcc0000400000 */
[----:B------:R-:W4:Y:S01]  /*3c60*/  MUFU.EX2 R19, R19 ;  /* 0x0000001300137308 */ /* 0x000f220000000800 */
[----:B-1----:R-:W-:Y:S01]  /*3c70*/  @!P3 FMUL R20, R20, R20 ;  /* 0x000000141414b220 */ /* 0x002fe20000400000 */
[----:B------:R-:W-:Y:S01]  /*3c80*/  FSETP.GEU.AND P3, PT, R25, -126, PT ;  /* 0xc2fc00001900780b */ /* 0x000fe20003f6e000 */
[----:B------:R-:W-:-:S06]  /*3c90*/  @!P5 FMUL R18, R18, 0.5 ;  /* 0x3f0000001212d820 */ /* 0x000fcc0000400000 */
[----:B------:R-:W1:Y:S01]  /*3ca0*/  MUFU.EX2 R18, R18 ;  /* 0x0000001200127308 */ /* 0x000e620000000800 */
[----:B---3--:R-:W-:Y:S01]  /*3cb0*/  @!P4 FMUL R21, R21, R21 ;  /* 0x000000151515c220 */ /* 0x008fe20000400000 */
[----:B------:R-:W-:Y:S02]  /*3cc0*/  FSETP.GEU.AND P4, PT, R24, -126, PT ;  /* 0xc2fc00001800780b */ /* 0x000fe40003f8e000 */
[----:B--2---:R-:W-:Y:S02]  /*3cd0*/  FMNMX R6, R6, R29, !PT ;  /* 0x0000001d06067209 */ /* 0x004fe40007800000 */
[----:B------:R-:W-:Y:S01]  /*3ce0*/  @!P3 FMUL R25, R25, 0.5 ;  /* 0x3f0000001919b820 */ /* 0x000fe20000400000 */
[----:B----4-:R-:W-:Y:S02]  /*3cf0*/  @!P6 FMUL R19, R19, R19 ;  /* 0x000000131313e220 */ /* 0x010fe40000400000 */
[----:B------:R-:W2:Y:S01]  /*3d00*/  SHFL.BFLY PT, R29, R6, 0x2, 0x1f ;  /* 0x0c401f00061d7f89 */ /* 0x000ea200000e0000 */
[----:B------:R-:W-:-:S02]  /*3d10*/  FSETP.GEU.AND P6, PT, R23, -126, PT ;  /* 0xc2fc00001700780b */ /* 0x000fc40003fce000 */
[----:B------:R-:W3:Y:S03]  /*3d20*/  MUFU.EX2 R25, R25 ;  /* 0x0000001900197308 */ /* 0x000ee60000000800 */
[----:B------:R-:W-:Y:S01]  /*3d30*/  @!P4 FMUL R24, R24, 0.5 ;  /* 0x3f0000001818c820 */ /* 0x000fe20000400000 */
[----:B-1----:R-:W-:Y:S01]  /*3d40*/  @!P5 FMUL R18, R18, R18 ;  /* 0x000000121212d220 */ /* 0x002fe20000400000 */
[----:B------:R-:W-:-:S04]  /*3d50*/  FSETP.GEU.AND P5, PT, R22, -126, PT ;  /* 0xc2fc00001600780b */ /* 0x000fc80003fae000 */
[----:B------:R-:W1:Y:S02]  /*3d60*/  MUFU.EX2 R24, R24 ;  /* 0x0000001800187308 */ /* 0x000e640000000800 */
[----:B------:R-:W-:Y:S01]  /*3d70*/  @!P6 FMUL R23, R23, 0.5 ;  /* 0x3f0000001717e820 */ /* 0x000fe20000400000 */
[----:B---3--:R-:W-:Y:S01]  /*3d80*/  @!P3 FMUL R25, R25, R25 ;  /* 0x000000191919b220 */ /* 0x008fe20000400000 */
[----:B------:R-:W-:-:S05]  /*3d90*/  FSETP.GEU.AND P3, PT, R52, -126, PT ;  /* 0xc2fc00003400780b */ /* 0x000fca0003f6e000 */
[----:B------:R-:W-:Y:S01]  /*3da0*/  @!P5 FMUL R22, R22, 0.5 ;  /* 0x3f0000001616d820 */ /* 0x000fe20000400000 */
[----:B------:R-:W3:Y:S01]  /*3db0*/  MUFU.EX2 R23, R23 ;  /* 0x0000001700177308 */ /* 0x000ee20000000800 */
[----:B--2---:R-:W-:Y:S01]  /*3dc0*/  FMNMX R6, R6, R29, !PT ;  /* 0x0000001d06067209 */ /* 0x004fe20007800000 */
[----:B-1----:R-:W-:-:S03]  /*3dd0*/  @!P4 FMUL R24, R24, R24 ;  /* 0x000000181818c220 */ /* 0x002fc60000400000 */
[----:B------:R-:W-:-:S03]  /*3de0*/  FSETP.NEU.AND P4, PT, R6, -INF , PT ;  /* 0xff8000000600780b */ /* 0x000fc60003f8d000 */
[----:B------:R-:W1:Y:S01]  /*3df0*/  MUFU.EX2 R22, R22 ;  /* 0x0000001600167308 */ /* 0x000e620000000800 */
[----:B------:R-:W-:Y:S01]  /*3e00*/  @!P3 FMUL R52, R52, 0.5 ;  /* 0x3f0000003434b820 */ /* 0x000fe20000400000 */
[----:B------:R-:W-:Y:S02]  /*3e10*/  FSEL R168, R6, RZ, P4 ;  /* 0x000000ff06a87208 */ /* 0x000fe40002000000 */
[----:B------:R-:W-:-:S04]  /*3e20*/  FSETP.GEU.AND P4, PT, R53, -126, PT ;  /* 0xc2fc00003500780b */ /* 0x000fc80003f8e000 */
[----:B------:R-:W2:Y:S01]  /*3e30*/  MUFU.EX2 R33, R52 ;  /* 0x0000003400217308 */ /* 0x000ea20000000800 */
[----:B---3--:R-:W-:Y:S01]  /*3e40*/  @!P6 FMUL R23, R23, R23 ;  /* 0x000000171717e220 */ /* 0x008fe20000400000 */
[----:B------:R-:W-:Y:S01]  /*3e50*/  FMUL R44, R168, UR7 ;  /* 0x00000007a82c7c20 */ /* 0x000fe20008400000 */
[----:B------:R-:W-:Y:S01]  /*3e60*/  FSETP.GEU.AND P6, PT, R28, -126, PT ;  /* 0xc2fc00001c00780b */ /* 0x000fe20003fce000 */
[----:B------:R-:W-:Y:S02]  /*3e70*/  FADD R168, -R168, R13 ;  /* 0x0000000da8a87221 */ /* 0x000fe40000000100 */
[----:B------:R-:W-:-:S01]  /*3e80*/  FFMA R30, R30, UR7, -R44 ;  /* 0x000000071e1e7c23 */ /* 0x000fc2000800082c */
[--C-:B------:R-:W-:Y:S01]  /*3e90*/  FFMA R41, R27, UR7, -R44.reuse ;  /* 0x000000071b297c23 */ /* 0x100fe2000800082c */
[----:B------:R-:W-:-:S01]  /*3ea0*/  FFMA R32, R26, UR7, -R44 ;  /* 0x000000071a207c23 */ /* 0x000fc2000800082c */
[----:B-1----:R-:W-:Y:S01]  /*3eb0*/  @!P5 FMUL R22, R22, R22 ;  /* 0x000000161616d220 */ /* 0x002fe20000400000 */
[----:B------:R-:W-:Y:S01]  /*3ec0*/  FSETP.GEU.AND P5, PT, R48, -126, PT ;  /* 0xc2fc00003000780b */ /* 0x000fe20003fae000 */
[----:B------:R-:W-:Y:S01]  /*3ed0*/  @!P4 FMUL R53, R53, 0.5 ;  /* 0x3f0000003535c820 */ /* 0x000fe20000400000 */
[----:B------:R-:W-:-:S01]  /*3ee0*/  FFMA R31, R31, UR7, -R44 ;  /* 0x000000071f1f7c23 */ /* 0x000fc2000800082c */
[--C-:B------:R-:W-:Y:S01]  /*3ef0*/  FFMA R45, R38, UR7, -R44.reuse ;  /* 0x00000007262d7c23 */ /* 0x100fe2000800082c */
[----:B------:R-:W-:-:S01]  /*3f00*/  FFMA R34, R34, UR7, -R44 ;  /* 0x0000000722227c23 */ /* 0x000fc2000800082c */
[----:B------:R-:W1:Y:S01]  /*3f10*/  MUFU.EX2 R36, R53 ;  /* 0x0000003500247308 */ /* 0x000e620000000800 */
[----:B------:R-:W-:Y:S01]  /*3f20*/  @!P6 FMUL R28, R28, 0.5 ;  /* 0x3f0000001c1ce820 */ /* 0x000fe20000400000 */
[----:B--2---:R-:W-:Y:S01]  /*3f30*/  @!P3 FMUL R33, R33, R33 ;  /* 0x000000212121b220 */ /* 0x004fe20000400000 */
[----:B------:R-:W-:Y:S01]  /*3f40*/  FSETP.GEU.AND P3, PT, R30, -126, PT ;  /* 0xc2fc00001e00780b */ /* 0x000fe20003f6e000 */
[--C-:B------:R-:W-:Y:S01]  /*3f50*/  FFMA R39, R39, UR7, -R44.reuse ;  /* 0x0000000727277c23 */ /* 0x100fe2000800082c */
[----:B------:R-:W-:-:S01]  /*3f60*/  FFMA R43, R43, UR7, -R44 ;  /* 0x000000072b2b7c23 */ /* 0x000fc2000800082c */
[--C-:B------:R-:W-:Y:S01]  /*3f70*/  FFMA R47, R47, UR7, -R44.reuse ;  /* 0x000000072f2f7c23 */ /* 0x100fe2000800082c */
[----:B------:R-:W-:-:S01]  /*3f80*/  FFMA R54, R54, UR7, -R44 ;  /* 0x0000000736367c23 */ /* 0x000fc2000800082c */
[----:B------:R-:W-:Y:S01]  /*3f90*/  @!P5 FMUL R48, R48, 0.5 ;  /* 0x3f0000003030d820 */ /* 0x000fe20000400000 */
[----:B------:R-:W2:Y:S01]  /*3fa0*/  MUFU.EX2 R28, R28 ;  /* 0x0000001c001c7308 */ /* 0x000ea20000000800 */
[----:B------:R-:W-:-:S01]  /*3fb0*/  FFMA R50, R50, UR7, -R44 ;  /* 0x0000000732327c23 */ /* 0x000fc2000800082c */
[----:B------:R-:W-:Y:S01]  /*3fc0*/  FFMA R55, R55, UR7, -R44 ;  /* 0x0000000737377c23 */ /* 0x000fe2000800082c */
[----:B------:R-:W-:-:S01]  /*3fd0*/  FADD R13, R11, R22 ;  /* 0x000000160b0d7221 */ /* 0x000fc20000000000 */
[----:B------:R-:W-:Y:S01]  /*3fe0*/  FADD R49, R20, R33 ;  /* 0x0000002114317221 */ /* 0x000fe20000000000 */
[----:B------:R-:W-:Y:S01]  /*3ff0*/  F2FP.SATFINITE.E4M3.F32.PACK_AB_MERGE_C R11, RZ, R11, RZ ;  /* 0x0000000bff0b723e */ /* 0x000fe200048070ff */
[----:B------:R-:W-:Y:S01]  /*4000*/  FMUL R168, R168, UR7 ;  /* 0x00000007a8a87c20 */ /* 0x000fe20008400000 */
[----:B------:R-:W-:Y:S01]  /*4010*/  @!P3 FMUL R30, R30, 0.5 ;  /* 0x3f0000001e1eb820 */ /* 0x000fe20000400000 */
[----:B------:R3:W4:Y:S01]  /*4020*/  MUFU.EX2 R29, R48 ;  /* 0x00000030001d7308 */ /* 0x0007220000000800 */
[----:B-1----:R-:W-:Y:S01]  /*4030*/  @!P4 FMUL R36, R36, R36 ;  /* 0x000000242424c220 */ /* 0x002fe20000400000 */
[----:B------:R-:W-:-:S02]  /*4040*/  FSETP.GEU.AND P4, PT, R31, -126, PT ;  /* 0xc2fc00001f00780b */ /* 0x000fc40003f8e000 */
[----:B------:R-:W-:Y:S01]  /*4050*/  F2FP.SATFINITE.E4M3.F32.PACK_AB_MERGE_C R20, RZ, R20, RZ ;  /* 0x00000014ff14723e */ /* 0x000fe200048070ff */
[----:B------:R-:W-:Y:S01]  /*4060*/  FADD R52, R21, R36 ;  /* 0x0000002415347221 */ /* 0x000fe20000000000 */
[----:B------:R-:W-:Y:S02]  /*4070*/  F2FP.SATFINITE.E4M3.F32.PACK_AB_MERGE_C R21, RZ, R21, RZ ;  /* 0x00000015ff15723e */ /* 0x000fe400048070ff */
[----:B------:R-:W1:Y:S01]  /*4080*/  MUFU.EX2 R37, R30 ;  /* 0x0000001e00257308 */ /* 0x000e620000000800 */
[----:B--2---:R-:W-:Y:S01]  /*4090*/  @!P6 FMUL R28, R28, R28 ;  /* 0x0000001c1c1ce220 */ /* 0x004fe20000400000 */
[----:B------:R-:W-:Y:S01]  /*40a0*/  FSETP.GEU.AND P6, PT, R41, -126, PT ;  /* 0xc2fc00002900780b */ /* 0x000fe20003fce000 */
[----:B---3--:R-:W-:-:S01]  /*40b0*/  FFMA R48, R42, UR7, -R44 ;  /* 0x000000072a307c23 */ /* 0x008fc2000800082c */
[----:B------:R-:W-:Y:S01]  /*40c0*/  FFMA R42, R46, UR7, -R44 ;  /* 0x000000072e2a7c23 */ /* 0x000fe2000800082c */
[----:B------:R-:W-:-:S01]  /*40d0*/  FADD R46, R16, R25 ;  /* 0x00000019102e7221 */ /* 0x000fc20000000000 */
[----:B------:R-:W-:Y:S01]  /*40e0*/  F2FP.SATFINITE.E4M3.F32.PACK_AB_MERGE_C R16, RZ, R16, RZ ;  /* 0x00000010ff10723e */ /* 0x000fe200048070ff */
[----:B------:R-:W-:Y:S01]  /*40f0*/  @!P4 FMUL R31, R31, 0.5 ;  /* 0x3f0000001f1fc820 */ /* 0x000fe20000400000 */
[----:B------:R-:W-:Y:S01]  /*4100*/  F2FP.SATFINITE.E4M3.F32.PACK_AB_MERGE_C R22, RZ, R22, RZ ;  /* 0x00000016ff16723e */ /* 0x000fe200048070ff */
[----:B----4-:R-:W-:Y:S01]  /*4110*/  @!P5 FMUL R29, R29, R29 ;  /* 0x0000001d1d1dd220 */ /* 0x010fe20000400000 */
[----:B------:R-:W-:Y:S01]  /*4120*/  FSETP.GEU.AND P5, PT, R32, -126, PT ;  /* 0xc2fc00002000780b */ /* 0x000fe20003fae000 */
[----:B------:R-:W2:Y:S01]  /*4130*/  MUFU.EX2 R27, R31 ;  /* 0x0000001f001b7308 */ /* 0x000ea20000000800 */
[----:B------:R-:W-:-:S01]  /*4140*/  FADD R46, R46, R49 ;  /* 0x000000312e2e7221 */ /* 0x000fc20000000000 */
[----:B------:R-:W-:-:S02]  /*4150*/  F2FP.SATFINITE.E4M3.F32.PACK_AB_MERGE_C R33, RZ, R33, RZ ;  /* 0x00000021ff21723e */ /* 0x000fc400048070ff */
[----:B------:R-:W-:Y:S01]  /*4160*/  @!P6 FMUL R41, R41, 0.5 ;  /* 0x3f0000002929e820 */ /* 0x000fe20000400000 */
[----:B------:R-:W-:Y:S01]  /*4170*/  F2FP.SATFINITE.E4M3.F32.PACK_AB_MERGE_C R36, RZ, R36, RZ ;  /* 0x00000024ff24723e */ /* 0x000fe200048070ff */
[----:B-1----:R-:W-:Y:S01]  /*4180*/  @!P3 FMUL R37, R37, R37 ;  /* 0x000000252525b220 */ /* 0x002fe20000400000 */
[----:B------:R-:W-:Y:S01]  /*4190*/  FSETP.GEU.AND P3, PT, R45, -126, PT ;  /* 0xc2fc00002d00780b */ /* 0x000fe20003f6e000 */
[----:B------:R-:W1:Y:S01]  /*41a0*/  MUFU.EX2 R26, R41 ;  /* 0x00000029001a7308 */ /* 0x000e620000000800 */
[----:B------:R-:W-:Y:S02]  /*41b0*/  LOP3.LUT R11, R11, 0xff, RZ, 0xc0, !PT ;  /* 0x000000ff0b0b7812 */ /* 0x000fe400078ec0ff */
[----:B------:R-:W-:Y:S01]  /*41c0*/  LOP3.LUT R16, R16, 0xff, RZ, 0xc0, !PT ;  /* 0x000000ff10107812 */ /* 0x000fe200078ec0ff */
[----:B------:R-:W-:Y:S01]  /*41d0*/  @!P5 FMUL R32, R32, 0.5 ;  /* 0x3f0000002020d820 */ /* 0x000fe20000400000 */
[----:B------:R-:W-:Y:S02]  /*41e0*/  LOP3.LUT R20, R20, 0xff, RZ, 0xc0, !PT ;  /* 0x000000ff14147812 */ /* 0x000fe400078ec0ff */
[----:B------:R-:W-:Y:S01]  /*41f0*/  LOP3.LUT R21, R21, 0xffff, RZ, 0xc0, !PT ;  /* 0x0000ffff15157812 */ /* 0x000fe200078ec0ff */
[----:B------:R3:W4:Y:S01]  /*4200*/  MUFU.EX2 R40, R32 ;  /* 0x0000002000287308 */ /* 0x0007220000000800 */
[----:B--2---:R-:W-:Y:S01]  /*4210*/  @!P4 FMUL R27, R27, R27 ;  /* 0x0000001b1b1bc220 */ /* 0x004fe20000400000 */
[----:B------:R-:W-:-:S02]  /*4220*/  FSETP.GEU.AND P4, PT, R39, -126, PT ;  /* 0xc2fc00002700780b */ /* 0x000fc40003f8e000 */
[----:B------:R-:W-:Y:S01]  /*4230*/  @!P3 FMUL R45, R45, 0.5 ;  /* 0x3f0000002d2db820 */ /* 0x000fe20000400000 */
[----:B------:R-:W-:Y:S02]  /*4240*/  LOP3.LUT R22, R22, 0xff, RZ, 0xc0, !PT ;  /* 0x000000ff16167812 */ /* 0x000fe400078ec0ff */
[----:B------:R-:W-:Y:S01]  /*4250*/  LOP3.LUT R33, R33, 0xff, RZ, 0xc0, !PT ;  /* 0x000000ff21217812 */ /* 0x000fe200078ec0ff */
[----:B------:R2:W5:Y:S01]  /*4260*/  MUFU.EX2 R38, R45 ;  /* 0x0000002d00267308 */ /* 0x0005620000000800 */
[----:B---3--:R-:W-:-:S01]  /*4270*/  FFMA R32, R35, UR7, -R44 ;  /* 0x0000000723207c23 */ /* 0x008fc2000800082c */
[----:B-1----:R-:W-:Y:S01]  /*4280*/  @!P6 FMUL R26, R26, R26 ;  /* 0x0000001a1a1ae220 */ /* 0x002fe20000400000 */
[----:B------:R-:W-:Y:S02]  /*4290*/  LOP3.LUT R36, R36, 0xffff, RZ, 0xc0, !PT ;  /* 0x0000ffff24247812 */ /* 0x000fe400078ec0ff */
[----:B------:R-:W-:Y:S02]  /*42a0*/  F2FP.SATFINITE.E4M3.F32.PACK_AB_MERGE_C R25, RZ, R25, RZ ;  /* 0x00000019ff19723e */ /* 0x000fe400048070ff */
[----:B------:R-:W-:Y:S01]  /*42b0*/  FSETP.GEU.AND P6, PT, R32, -126, PT ;  /* 0xc2fc00002000780b */ /* 0x000fe20003fce000 */
[----:B------:R-:W-:Y:S01]  /*42c0*/  @!P4 FMUL R39, R39, 0.5 ;  /* 0x3f0000002727c820 */ /* 0x000fe20000400000 */
[----:B----4-:R-:W-:Y:S01]  /*42d0*/  @!P5 FMUL R40, R40, R40 ;  /* 0x000000282828d220 */ /* 0x010fe20000400000 */
[----:B------:R-:W-:Y:S01]  /*42e0*/  FSETP.GEU.AND P5, PT, R34, -126, PT ;  /* 0xc2fc00002200780b */ /* 0x000fe20003fae000 */
[----:B--2---:R-:W-:-:S01]  /*42f0*/  FADD R45, R12, R23 ;  /* 0x000000170c2d7221 */ /* 0x004fc20000000000 */
[----:B------:R-:W-:-:S02]  /*4300*/  F2FP.SATFINITE.E4M3.F32.PACK_AB_MERGE_C R12, RZ, R12, RZ ;  /* 0x0000000cff0c723e */ /* 0x000fc400048070ff */
[----:B------:R-:W-:Y:S02]  /*4310*/  F2FP.SATFINITE.E4M3.F32.PACK_AB_MERGE_C R23, RZ, R23, RZ ;  /* 0x00000017ff17723e */ /* 0x000fe400048070ff */
[----:B------:R-:W-:Y:S01]  /*4320*/  LOP3.LUT R12, R12, 0xffff, RZ, 0xc0, !PT ;  /* 0x0000ffff0c0c7812 */ /* 0x000fe200078ec0ff */
[----:B-----5:R-:W-:Y:S01]  /*4330*/  @!P3 FMUL R38, R38, R38 ;  /* 0x000000262626b220 */ /* 0x020fe20000400000 */
[----:B------:R-:W-:Y:S02]  /*4340*/  FSETP.GEU.AND P3, PT, R42, -126, PT ;  /* 0xc2fc00002a00780b */ /* 0x000fe40003f6e000 */
[----:B------:R-:W-:Y:S01]  /*4350*/  @!P6 FMUL R32, R32, 0.5 ;  /* 0x3f0000002020e820 */ /* 0x000fe20000400000 */
[----:B------:R-:W-:Y:S02]  /*4360*/  LOP3.LUT R23, R23, 0xffff, RZ, 0xc0, !PT ;  /* 0x0000ffff17177812 */ /* 0x000fe400078ec0ff */
[----:B------:R-:W-:Y:S01]  /*4370*/  @!P5 FMUL R34, R34, 0.5 ;  /* 0x3f0000002222d820 */ /* 0x000fe20000400000 */
[----:B------:R-:W1:Y:S01]  /*4380*/  MUFU.EX2 R30, R32 ;  /* 0x00000020001e7308 */ /* 0x000e620000000800 */
[----:B------:R-:W-:-:S02]  /*4390*/  PRMT R11, R12, 0x7604, R11 ;  /* 0x000076040c0b7816 */ /* 0x000fc4000000000b */
[----:B------:R-:W-:Y:S02]  /*43a0*/  PRMT R20, R21, 0x7604, R20 ;  /* 0x0000760415147816 */ /* 0x000fe40000000014 */
[----:B------:R-:W-:Y:S02]  /*43b0*/  PRMT R22, R23, 0x7604, R22 ;  /* 0x0000760417167816 */ /* 0x000fe40000000016 */
[----:B------:R-:W-:Y:S01]  /*43c0*/  @!P3 FMUL R42, R42, 0.5 ;  /* 0x3f0000002a2ab820 */ /* 0x000fe20000400000 */
[----:B------:R-:W2:Y:S01]  /*43d0*/  MUFU.EX2 R35, R34 ;  /* 0x0000002200237308 */ /* 0x000ea20000000800 */
[----:B------:R-:W-:Y:S02]  /*43e0*/  PRMT R33, R36, 0x7604, R33 ;  /* 0x0000760424217816 */ /* 0x000fe40000000021 */
[----:B------:R-:W-:-:S05]  /*43f0*/  LOP3.LUT R25, R25, 0xff, RZ, 0xc0, !PT ;  /* 0x000000ff19197812 */ /* 0x000fca00078ec0ff */
[----:B------:R3:W4:Y:S01]  /*4400*/  MUFU.EX2 R34, R39 ;  /* 0x0000002700227308 */ /* 0x0007220000000800 */
[----:B-1----:R-:W-:Y:S01]  /*4410*/  @!P6 FMUL R30, R30, R30 ;  /* 0x0000001e1e1ee220 */ /* 0x002fe20000400000 */
[----:B------:R-:W-:-:S06]  /*4420*/  FSETP.GEU.AND P6, PT, R43, -126, PT ;  /* 0xc2fc00002b00780b */ /* 0x000fcc0003fce000 */
[----:B------:R-:W1:Y:S01]  /*4430*/  MUFU.EX2 R42, R42 ;  /* 0x0000002a002a7308 */ /* 0x000e620000000800 */
[----:B--2---:R-:W-:Y:S01]  /*4440*/  @!P5 FMUL R35, R35, R35 ;  /* 0x000000232323d220 */ /* 0x004fe20000400000 */
[----:B------:R-:W-:Y:S01]  /*4450*/  FSETP.GEU.AND P5, PT, R48, -126, PT ;  /* 0xc2fc00003000780b */ /* 0x000fe20003fae000 */
[----:B---3--:R-:W-:-:S04]  /*4460*/  FFMA R39, R51, UR7, -R44 ;  /* 0x0000000733277c23 */ /* 0x008fc8000800082c */
[----:B------:R-:W-:Y:S01]  /*4470*/  @!P6 FMUL R43, R43, 0.5 ;  /* 0x3f0000002b2be820 */ /* 0x000fe20000400000 */
[----:B----4-:R-:W-:Y:S01]  /*4480*/  @!P4 FMUL R34, R34, R34 ;  /* 0x000000222222c220 */ /* 0x010fe20000400000 */
[----:B------:R-:W-:Y:S02]  /*4490*/  FSETP.GEU.AND P4, PT, R47, -126, PT ;  /* 0xc2fc00002f00780b */ /* 0x000fe40003f8e000 */
[----:B------:R-:W2:Y:S04]  /*44a0*/  MUFU.EX2 R31, R43 ;  /* 0x0000002b001f7308 */ /* 0x000ea80000000800 */
[----:B------:R-:W-:Y:S01]  /*44b0*/  @!P5 FMUL R48, R48, 0.5 ;  /* 0x3f0000003030d820 */ /* 0x000fe20000400000 */
[----:B-1----:R-:W-:Y:S01]  /*44c0*/  @!P3 FMUL R42, R42, R42 ;  /* 0x0000002a2a2ab220 */ /* 0x002fe20000400000 */
[----:B------:R-:W-:-:S02]  /*44d0*/  FSETP.GEU.AND P3, PT, R54, -126, PT ;  /* 0xc2fc00003600780b */ /* 0x000fc40003f6e000 */
[----:B------:R1:W3:Y:S01]  /*44e0*/  MUFU.EX2 R41, R48 ;  /* 0x0000003000297308 */ /* 0x0002e20000000800 */
[----:B------:R-:W-:-:S01]  /*44f0*/  FADD R49, R37, R42 ;  /* 0x0000002a25317221 */ /* 0x000fc20000000000 */
[----:B------:R-:W-:Y:S01]  /*4500*/  F2FP.SATFINITE.E4M3.F32.PACK_AB_MERGE_C R37, RZ, R37, RZ ;  /* 0x00000025ff25723e */ /* 0x000fe200048070ff */
[----:B------:R-:W-:Y:S01]  /*4510*/  @!P4 FMUL R47, R47, 0.5 ;  /* 0x3f0000002f2fc820 */ /* 0x000fe20000400000 */
[----:B------:R-:W-:-:S04]  /*4520*/  F2FP.SATFINITE.E4M3.F32.PACK_AB_MERGE_C R42, RZ, R42, RZ ;  /* 0x0000002aff2a723e */ /* 0x000fc800048070ff */
[----:B------:R4:W5:Y:S01]  /*4530*/  MUFU.EX2 R32, R47 ;  /* 0x0000002f00207308 */ /* 0x0009620000000800 */
[----:B--2---:R-:W-:Y:S01]  /*4540*/  @!P6 FMUL R31, R31, R31 ;  /* 0x0000001f1f1fe220 */ /* 0x004fe20000400000 */
[----:B------:R-:W-:Y:S01]  /*4550*/  FSETP.GEU.AND P6, PT, R39, -126, PT ;  /* 0xc2fc00002700780b */ /* 0x000fe20003fce000 */
[----:B-1----:R-:W-:-:S01]  /*4560*/  FADD R48, R18, R29 ;  /* 0x0000001d12307221 */ /* 0x002fc20000000000 */
[----:B------:R-:W-:Y:S01]  /*4570*/  @!P3 FMUL R54, R54, 0.5 ;  /* 0x3f0000003636b820 */ /* 0x000fe20000400000 */
[----:B------:R-:W-:Y:S01]  /*4580*/  F2FP.SATFINITE.E4M3.F32.PACK_AB_MERGE_C R18, RZ, R18, RZ ;  /* 0x00000012ff12723e */ /* 0x000fe200048070ff */
[----:B------:R-:W-:Y:S02]  /*4590*/  IMAD.U32 R37, R37, 0x10000, RZ ;  /* 0x0001000025257824 */ /* 0x000fe400078e00ff */
[----:B------:R-:W-:-:S01]  /*45a0*/  FADD R13, R13, R48 ;  /* 0x000000300d0d7221 */ /* 0x000fc20000000000 */
[----:B------:R-:W1:Y:S01]  /*45b0*/  MUFU.EX2 R43, R54 ;  /* 0x00000036002b7308 */ /* 0x000e620000000800 */
[----:B---3--:R-:W-:Y:S01]  /*45c0*/  @!P5 FMUL R41, R41, R41 ;  /* 0x000000292929d220 */ /* 0x008fe20000400000 */
[----:B------:R-:W-:Y:S01]  /*45d0*/  FSETP.GEU.AND P5, PT, R50, -126, PT ;  /* 0xc2fc00003200780b */ /* 0x000fe20003fae000 */
[----:B----4-:R-:W-:-:S01]  /*45e0*/  FADD R47, R17, R24 ;  /* 0x00000018112f7221 */ /* 0x010fc20000000000 */
[----:B------:R-:W-:Y:S01]  /*45f0*/  FADD R13, R13, R46 ;  /* 0x0000002e0d0d7221 */ /* 0x000fe20000000000 */
[----:B------:R-:W-:Y:S01]  /*4600*/  F2FP.SATFINITE.E4M3.F32.PACK_AB_MERGE_C R17, RZ, R17, RZ ;  /* 0x00000011ff11723e */ /* 0x000fe200048070ff */
[----:B------:R-:W-:Y:S01]  /*4610*/  FADD R48, R26, R31 ;  /* 0x0000001f1a307221 */ /* 0x000fe20000000000 */
[----:B------:R-:W-:Y:S01]  /*4620*/  @!P6 FMUL R39, R39, 0.5 ;  /* 0x3f0000002727e820 */ /* 0x000fe20000400000 */
[----:B------:R-:W-:Y:S01]  /*4630*/  FADD R52, R47, R52 ;  /* 0x000000342f347221 */ /* 0x000fe20000000000 */
[----:B-----5:R-:W-:Y:S01]  /*4640*/  @!P4 FMUL R32, R32, R32 ;  /* 0x000000202020c220 */ /* 0x020fe20000400000 */
[----:B------:R-:W-:Y:S01]  /*4650*/  FSETP.GEU.AND P4, PT, R55, -126, PT ;  /* 0xc2fc00003700780b */ /* 0x000fe20003f8e000 */
[----:B------:R-:W-:-:S01]  /*4660*/  FADD R47, R40, R41 ;  /* 0x00000029282f7221 */ /* 0x000fc20000000000 */
[----:B------:R-:W-:Y:S01]  /*4670*/  LOP3.LUT R18, R18, 0xff, RZ, 0xc0, !PT ;  /* 0x000000ff12127812 */ /* 0x000fe200078ec0ff */
[----:B------:R-:W2:Y:S01]  /*4680*/  MUFU.EX2 R39, R39 ;  /* 0x0000002700277308 */ /* 0x000ea20000000800 */
[----:B------:R-:W-:Y:S01]  /*4690*/  LOP3.LUT R17, R17, 0xffff, RZ, 0xc0, !PT ;  /* 0x0000ffff11117812 */ /* 0x000fe200078ec0ff */
[----:B------:R-:W-:Y:S01]  /*46a0*/  @!P5 FMUL R50, R50, 0.5 ;  /* 0x3f0000003232d820 */ /* 0x000fe20000400000 */
[----:B------:R-:W-:Y:S01]  /*46b0*/  F2FP.SATFINITE.E4M3.F32.PACK_AB_MERGE_C R29, RZ, R29, RZ ;  /* 0x0000001dff1d723e */ /* 0x000fe200048070ff */
[----:B-1----:R-:W-:Y:S01]  /*46c0*/  @!P3 FMUL R43, R43, R43 ;  /* 0x0000002b2b2bb220 */ /* 0x002fe20000400000 */
[----:B------:R-:W-:Y:S01]  /*46d0*/  FSETP.GEU.AND P3, PT, R14, -126, PT ;  /* 0xc2fc00000e00780b */ /* 0x000fe20003f6e000 */
[----:B------:R-:W-:Y:S01]  /*46e0*/  IMAD.U32 R21, R42, 0x10000, RZ ;  /* 0x000100002a157824 */ /* 0x000fe200078e00ff */
[----:B------:R-:W-:Y:S01]  /*46f0*/  F2FP.SATFINITE.E4M3.F32.PACK_AB_MERGE_C R40, RZ, R40, RZ ;  /* 0x00000028ff28723e */ /* 0x000fe200048070ff */
[----:B------:R1:W3:Y:S01]  /*4700*/  MUFU.EX2 R44, R50 ;  /* 0x00000032002c7308 */ /* 0x0002e20000000800 */
[----:B------:R-:W-:-:S01]  /*4710*/  FADD R170, R38, R43 ;  /* 0x0000002b26aa7221 */ /* 0x000fc20000000000 */
[----:B------:R-:W-:Y:S01]  /*4720*/  @!P4 FMUL R55, R55, 0.5 ;  /* 0x3f0000003737c820 */ /* 0x000fe20000400000 */
[----:B------:R-:W-:-:S02]  /*4730*/  F2FP.SATFINITE.E4M3.F32.PACK_AB_MERGE_C R38, RZ, R38, RZ ;  /* 0x00000026ff26723e */ /* 0x000fc400048070ff */
[----:B------:R-:W-:Y:S01]  /*4740*/  F2FP.SATFINITE.E4M3.F32.PACK_AB_MERGE_C R26, RZ, R26, RZ ;  /* 0x0000001aff1a723e */ /* 0x000fe200048070ff */
[----:B------:R-:W-:-:S01]  /*4750*/  FADD R170, R49, R170 ;  /* 0x000000aa31aa7221 */ /* 0x000fc20000000000 */
[----:B------:R-:W-:Y:S01]  /*4760*/  F2FP.SATFINITE.E4M3.F32.PACK_AB_MERGE_C R43, RZ, R43, RZ ;  /* 0x0000002bff2b723e */ /* 0x000fe200048070ff */
[----:B------:R-:W4:Y:S01]  /*4770*/  MUFU.EX2 R15, R55 ;  /* 0x00000037000f7308 */ /* 0x000f220000000800 */
[----:B-1----:R-:W-:-:S01]  /*4780*/  FADD R50, R19, R28 ;  /* 0x0000001c13327221 */ /* 0x002fc20000000000 */
[----:B------:R-:W-:Y:S01]  /*4790*/  @!P3 FMUL R14, R14, 0.5 ;  /* 0x3f0000000e0eb820 */ /* 0x000fe20000400000 */
[----:B--2---:R-:W-:Y:S01]  /*47a0*/  @!P6 FMUL R39, R39, R39 ;  /* 0x000000272727e220 */ /* 0x004fe20000400000 */
[----:B------:R-:W-:Y:S01]  /*47b0*/  F2FP.SATFINITE.E4M3.F32.PACK_AB_MERGE_C R19, RZ, R19, RZ ;  /* 0x00000013ff13723e */ /* 0x000fe200048070ff */
[----:B------:R-:W-:-:S01]  /*47c0*/  FADD R45, R45, R50 ;  /* 0x000000322d2d7221 */ /* 0x000fc20000000000 */
[----:B------:R-:W-:Y:S01]  /*47d0*/  FADD R50, R27, R32 ;  /* 0x000000201b327221 */ /* 0x000fe20000000000 */
[----:B------:R-:W-:-:S01]  /*47e0*/  FADD R51, R30, R39 ;  /* 0x000000271e337221 */ /* 0x000fc20000000000 */
[----:B------:R-:W1:Y:S01]  /*47f0*/  MUFU.EX2 R14, R14 ;  /* 0x0000000e000e7308 */ /* 0x000e620000000800 */
[----:B---3--:R-:W-:Y:S01]  /*4800*/  @!P5 FMUL R44, R44, R44 ;  /* 0x0000002c2c2cd220 */ /* 0x008fe20000400000 */
[----:B------:R-:W-:Y:S01]  /*4810*/  FADD R52, R45, R52 ;  /* 0x000000342d347221 */ /* 0x000fe20000000000 */
[----:B------:R-:W-:Y:S01]  /*4820*/  LOP3.LUT R19, R19, 0xffff, RZ, 0xc0, !PT ;  /* 0x0000ffff13137812 */ /* 0x000fe200078ec0ff */
[----:B------:R-:W-:-:S02]  /*4830*/  IMAD.U32 R12, R43, 0x10000, RZ ;  /* 0x000100002b0c7824 */ /* 0x000fc400078e00ff */
[----:B------:R-:W-:-:S01]  /*4840*/  FADD R54, R35, R44 ;  /* 0x0000002c23367221 */ /* 0x000fc20000000000 */
[----:B------:R-:W-:Y:S01]  /*4850*/  F2FP.SATFINITE.E4M3.F32.PACK_AB_MERGE_C R35, RZ, R35, RZ ;  /* 0x00000023ff23723e */ /* 0x000fe200048070ff */
[----:B------:R-:W-:-:S01]  /*4860*/  FADD R13, R13, R52 ;  /* 0x000000340d0d7221 */ /* 0x000fc20000000000 */
[----:B------:R-:W-:Y:S01]  /*4870*/  F2FP.SATFINITE.E4M3.F32.PACK_AB_MERGE_C R30, RZ, R30, RZ ;  /* 0x0000001eff1e723e */ /* 0x000fe200048070ff */
[----:B----4-:R-:W-:Y:S01]  /*4880*/  @!P4 FMUL R15, R15, R15 ;  /* 0x0000000f0f0fc220 */ /* 0x010fe20000400000 */
[----:B------:R-:W-:Y:S01]  /*4890*/  F2FP.SATFINITE.E4M3.F32.PACK_AB_MERGE_C R27, RZ, R27, RZ ;  /* 0x0000001bff1b723e */ /* 0x000fe200048070ff */
[----:B------:R-:W-:-:S01]  /*48a0*/  FADD R47, R47, R54 ;  /* 0x000000362f2f7221 */ /* 0x000fc20000000000 */
[----:B------:R-:W-:Y:S01]  /*48b0*/  F2FP.SATFINITE.E4M3.F32.PACK_AB_MERGE_C R28, RZ, R28, RZ ;  /* 0x0000001cff1c723e */ /* 0x000fe200048070ff */
[----:B------:R-:W-:-:S01]  /*48c0*/  FADD R53, R34, R15 ;  /* 0x0000000f22357221 */ /* 0x000fc20000000000 */
[----:B------:R-:W-:Y:S01]  /*48d0*/  F2FP.SATFINITE.E4M3.F32.PACK_AB_MERGE_C R34, RZ, R34, RZ ;  /* 0x00000022ff22723e */ /* 0x000fe200048070ff */
[----:B------:R-:W-:-:S01]  /*48e0*/  FADD R48, R48, R51 ;  /* 0x0000003330307221 */ /* 0x000fc20000000000 */
[----:B------:R-:W-:Y:S01]  /*48f0*/  PRMT R18, R19, 0x7604, R18 ;  /* 0x0000760413127816 */ /* 0x000fe20000000012 */
[----:B-1----:R-:W-:Y:S01]  /*4900*/  @!P3 FMUL R14, R14, R14 ;  /* 0x0000000e0e0eb220 */ /* 0x002fe20000400000 */
[----:B------:R-:W-:Y:S01]  /*4910*/  SHF.L.U32 R35, R35, 0x10, RZ ;  /* 0x0000001023237819 */ /* 0x000fe200000006ff */
[----:B------:R-:W-:Y:S01]  /*4920*/  IMAD.U32 R19, R38, 0x10000, RZ ;  /* 0x0001000026137824 */ /* 0x000fe200078e00ff */
[----:B------:R-:W-:Y:S01]  /*4930*/  LOP3.LUT R30, R30, 0xffff, RZ, 0xc0, !PT ;  /* 0x0000ffff1e1e7812 */ /* 0x000fe200078ec0ff */
[----:B------:R-:W-:-:S01]  /*4940*/  FFMA R3, R14, R3, R13 ;  /* 0x000000030e037223 */ /* 0x000fc2000000000d */
[----:B------:R-:W-:Y:S01]  /*4950*/  F2FP.SATFINITE.E4M3.F32.PACK_AB_MERGE_C R15, RZ, R15, RZ ;  /* 0x0000000fff0f723e */ /* 0x000fe200048070ff */
[----:B------:R-:W-:-:S01]  /*4960*/  FADD R53, R50, R53 ;  /* 0x0000003532357221 */ /* 0x000fc20000000000 */
[----:B------:R-:W-:Y:S01]  /*4970*/  LOP3.LUT R27, R27, 0xffff, RZ, 0xc0, !PT ;  /* 0x0000ffff1b1b7812 */ /* 0x000fe200078ec0ff */
[----:B------:R-:W-:-:S01]  /*4980*/  FADD R47, R47, R170 ;  /* 0x000000aa2f2f7221 */ /* 0x000fc20000000000 */
[----:B------:R-:W-:Y:S01]  /*4990*/  LOP3.LUT R34, R34, 0xffff, RZ, 0xc0, !PT ;  /* 0x0000ffff22227812 */ /* 0x000fe200078ec0ff */
[----:B------:R-:W-:-:S01]  /*49a0*/  FADD R48, R48, R53 ;  /* 0x0000003530307221 */ /* 0x000fc20000000000 */
[----:B------:R-:W-:Y:S01]  /*49b0*/  PRMT R16, R17, 0x7604, R16 ;  /* 0x0000760411107816 */ /* 0x000fe20000000010 */
[----:B------:R-:W-:Y:S01]  /*49c0*/  IMAD.SHL.U32 R27, R27, 0x1000000, RZ ;  /* 0x010000001b1b7824 */ /* 0x000fe200078e00ff */
[----:B------:R-:W-:Y:S01]  /*49d0*/  F2FP.SATFINITE.E4M3.F32.PACK_AB_MERGE_C R24, RZ, R24, RZ ;  /* 0x00000018ff18723e */ /* 0x000fe200048070ff */
[----:B------:R-:W-:Y:S01]  /*49e0*/  IMAD.SHL.U32 R34, R34, 0x1000000, RZ ;  /* 0x0100000022227824 */ /* 0x000fe200078e00ff */
[----:B------:R-:W-:Y:S01]  /*49f0*/  LOP3.LUT R29, R29, 0xff, RZ, 0xc0, !PT ;  /* 0x000000ff1d1d7812 */ /* 0x000fe200078ec0ff */
[----:B------:R-:W-:-:S01]  /*4a00*/  FADD R48, R47, R48 ;  /* 0x000000302f307221 */ /* 0x000fc20000000000 */
[----:B------:R-:W-:Y:S01]  /*4a10*/  LOP3.LUT R28, R28, 0xffff, RZ, 0xc0, !PT ;  /* 0x0000ffff1c1c7812 */ /* 0x000fe200078ec0ff */
[-C--:B------:R-:W-:Y:S01]  /*4a20*/  FMUL R152, R152, R14.reuse ;  /* 0x0000000e98987220 */ /* 0x080fe20000400000 */
[----:B------:R-:W-:Y:S01]  /*4a30*/  SHF.L.U32 R40, R40, 0x10, RZ ;  /* 0x0000001028287819 */ /* 0x000fe200000006ff */
[----:B------:R-:W-:Y:S01]  /*4a40*/  FMUL R153, R153, R14 ;  /* 0x0000000e99997220 */ /* 0x000fe20000400000 */
[----:B------:R-:W-:Y:S01]  /*4a50*/  F2FP.SATFINITE.E4M3.F32.PACK_AB_MERGE_C R44, RZ, R44, RZ ;  /* 0x0000002cff2c723e */ /* 0x000fe200048070ff */
[-C--:B------:R-:W-:Y:S01]  /*4a60*/  FMUL R156, R156, R14.reuse ;  /* 0x0000000e9c9c7220 */ /* 0x080fe20000400000 */
[----:B------:R-:W-:Y:S01]  /*4a70*/  LOP3.LUT R26, R26, 0xffff, RZ, 0xc0, !PT ;  /* 0x0000ffff1a1a7812 */ /* 0x000fe200078ec0ff */
[-C--:B------:R-:W-:Y:S01]  /*4a80*/  FMUL R157, R157, R14.reuse ;  /* 0x0000000e9d9d7220 */ /* 0x080fe20000400000 */
[----:B------:R-:W-:Y:S01]  /*4a90*/  F2FP.SATFINITE.E4M3.F32.PACK_AB_MERGE_C R39, RZ, R39, RZ ;  /* 0x00000027ff27723e */ /* 0x000fe200048070ff */
[-C--:B------:R-:W-:Y:S01]  /*4aa0*/  FMUL R160, R160, R14.reuse ;  /* 0x0000000ea0a07220 */ /* 0x080fe20000400000 */
[----:B------:R-:W-:Y:S01]  /*4ab0*/  LOP3.LUT R18, R18, 0xff0000, R35, 0xf8, !PT ;  /* 0x00ff000012127812 */ /* 0x000fe200078ef823 */
[-C--:B------:R-:W-:Y:S01]  /*4ac0*/  FMUL R161, R161, R14.reuse ;  /* 0x0000000ea1a17220 */ /* 0x080fe20000400000 */
[----:B------:R-:W-:Y:S01]  /*4ad0*/  SHF.L.U32 R13, R30, 0x18, RZ ;  /* 0x000000181e0d7819 */ /* 0x000fe200000006ff */
[-C--:B------:R-:W-:Y:S01]  /*4ae0*/  FMUL R164, R164, R14.reuse ;  /* 0x0000000ea4a47220 */ /* 0x080fe20000400000 */
[----:B------:R-:W-:Y:S01]  /*4af0*/  LOP3.LUT R15, R15, 0xffff, RZ, 0xc0, !PT ;  /* 0x0000ffff0f0f7812 */ /* 0x000fe200078ec0ff */
[----:B------:R-:W-:Y:S01]  /*4b00*/  FMUL R165, R165, R14 ;  /* 0x0000000ea5a57220 */ /* 0x000fe20000400000 */
[----:B------:R-:W-:Y:S01]  /*4b10*/  F2FP.SATFINITE.E4M3.F32.PACK_AB_MERGE_C R32, RZ, R32, RZ ;  /* 0x00000020ff20723e */ /* 0x000fe200048070ff */
[-C--:B------:R-:W-:Y:S01]  /*4b20*/  FMUL R136, R136, R14.reuse ;  /* 0x0000000e88887220 */ /* 0x080fe20000400000 */
[----:B------:R-:W-:Y:S01]  /*4b30*/  LOP3.LUT R24, R24, 0xffff, RZ, 0xc0, !PT ;  /* 0x0000ffff18187812 */ /* 0x000fe200078ec0ff */
[-C--:B------:R-:W-:Y:S01]  /*4b40*/  FMUL R137, R137, R14.reuse ;  /* 0x0000000e89897220 */ /* 0x080fe20000400000 */
[----:B------:R-:W-:Y:S01]  /*4b50*/  PRMT R28, R28, 0x7604, R29 ;  /* 0x000076041c1c7816 */ /* 0x000fe2000000001d */
[-C--:B------:R-:W-:Y:S01]  /*4b60*/  FMUL R140, R140, R14.reuse ;  /* 0x0000000e8c8c7220 */ /* 0x080fe20000400000 */
[----:B------:R-:W-:Y:S01]  /*4b70*/  LOP3.LUT R11, R11, 0xff0000, R40, 0xf8, !PT ;  /* 0x00ff00000b0b7812 */ /* 0x000fe200078ef828 */
[-C--:B------:R-:W-:Y:S01]  /*4b80*/  FMUL R141, R141, R14.reuse ;  /* 0x0000000e8d8d7220 */ /* 0x080fe20000400000 */
[----:B------:R-:W-:Y:S01]  /*4b90*/  LOP3.LUT R16, R16, 0xff0000, R37, 0xf8, !PT ;  /* 0x00ff000010107812 */ /* 0x000fe200078ef825 */
[-C--:B------:R-:W-:Y:S01]  /*4ba0*/  FMUL R144, R144, R14.reuse ;  /* 0x0000000e90907220 */ /* 0x080fe20000400000 */
[----:B------:R-:W-:Y:S01]  /*4bb0*/  F2FP.SATFINITE.E4M3.F32.PACK_AB_MERGE_C R41, RZ, R41, RZ ;  /* 0x00000029ff29723e */ /* 0x000fe200048070ff */
[-C--:B------:R-:W-:Y:S01]  /*4bc0*/  FMUL R145, R145, R14.reuse ;  /* 0x0000000e91917220 */ /* 0x080fe20000400000 */
[----:B------:R-:W-:Y:S01]  /*4bd0*/  SHF.L.U32 R23, R44, 0x10, RZ ;  /* 0x000000102c177819 */ /* 0x000fe200000006ff */
[-C--:B------:R-:W-:Y:S01]  /*4be0*/  FMUL R148, R148, R14.reuse ;  /* 0x0000000e94947220 */ /* 0x080fe20000400000 */
[----:B------:R-:W-:Y:S01]  /*4bf0*/  SHF.L.U32 R26, R26, 0x18, RZ ;  /* 0x000000181a1a7819 */ /* 0x000fe200000006ff */
[-C--:B------:R-:W-:Y:S01]  /*4c00*/  FMUL R149, R149, R14.reuse ;  /* 0x0000000e95957220 */ /* 0x080fe20000400000 */
[----:B------:R-:W-:Y:S01]  /*4c10*/  F2FP.SATFINITE.E4M3.F32.PACK_AB_MERGE_C R31, RZ, R31, RZ ;  /* 0x0000001fff1f723e */ /* 0x000fe200048070ff */
[-C--:B------:R-:W-:Y:S01]  /*4c20*/  FMUL R120, R120, R14.reuse ;  /* 0x0000000e78787220 */ /* 0x080fe20000400000 */
[----:B------:R-:W-:Y:S01]  /*4c30*/  LOP3.LUT R39, R39, 0xffff, RZ, 0xc0, !PT ;  /* 0x0000ffff27277812 */ /* 0x000fe200078ec0ff */
[-C--:B------:R-:W-:Y:S01]  /*4c40*/  FMUL R121, R121, R14.reuse ;  /* 0x0000000e79797220 */ /* 0x080fe20000400000 */
[----:B------:R-:W-:Y:S01]  /*4c50*/  LOP3.LUT R19, R20, 0xff0000, R19, 0xf8, !PT ;  /* 0x00ff000014137812 */ /* 0x000fe200078ef813 */
[-C--:B------:R-:W-:Y:S01]  /*4c60*/  FMUL R124, R124, R14.reuse ;  /* 0x0000000e7c7c7220 */ /* 0x080fe20000400000 */
[----:B------:R-:W-:Y:S01]  /*4c70*/  LOP3.LUT R13, R18, R13, RZ, 0xfc, !PT ;  /* 0x0000000d120d7212 */ /* 0x000fe200078efcff */
[----:B------:R-:W-:Y:S01]  /*4c80*/  IMAD.SHL.U32 R18, R15, 0x1000000, RZ ;  /* 0x010000000f127824 */ /* 0x000fe200078e00ff */
[----:B------:R-:W-:Y:S01]  /*4c90*/  LOP3.LUT R32, R32, 0xffff, RZ, 0xc0, !PT ;  /* 0x0000ffff20207812 */ /* 0x000fe200078ec0ff */
[-C--:B------:R-:W-:Y:S01]  /*4ca0*/  FMUL R125, R125, R14.reuse ;  /* 0x0000000e7d7d7220 */ /* 0x080fe20000400000 */
[----:B------:R-:W-:Y:S01]  /*4cb0*/  LOP3.LUT R33, R33, 0xff0000, R12, 0xf8, !PT ;  /* 0x00ff000021217812 */ /* 0x000fe200078ef80c */
[-C--:B------:R-:W-:Y:S01]  /*4cc0*/  FMUL R128, R128, R14.reuse ;  /* 0x0000000e80807220 */ /* 0x080fe20000400000 */
[----:B------:R-:W-:Y:S01]  /*4cd0*/  PRMT R24, R24, 0x7604, R25 ;  /* 0x0000760418187816 */ /* 0x000fe20000000019 */
[----:B------:R-:W-:Y:S01]  /*4ce0*/  IMAD.SHL.U32 R32, R32, 0x1000000, RZ ;  /* 0x0100000020207824 */ /* 0x000fe200078e00ff */
[----:B------:R-:W-:Y:S01]  /*4cf0*/  SHF.L.U32 R41, R41, 0x10, RZ ;  /* 0x0000001029297819 */ /* 0x000fe200000006ff */
[-C--:B------:R-:W-:Y:S01]  /*4d00*/  FMUL R129, R129, R14.reuse ;  /* 0x0000000e81817220 */ /* 0x080fe20000400000 */
[----:B------:R-:W-:Y:S01]  /*4d10*/  LOP3.LUT R23, R28, 0xff0000, R23, 0xf8, !PT ;  /* 0x00ff00001c177812 */ /* 0x000fe200078ef817 */
[----:B------:R-:W-:Y:S01]  /*4d20*/  FMUL R132, R132, R14 ;  /* 0x0000000e84847220 */ /* 0x000fe20000400000 */
[----:B------:R-:W-:Y:S01]  /*4d30*/  LOP3.LUT R11, R11, R26, RZ, 0xfc, !PT ;  /* 0x0000001a0b0b7212 */ /* 0x000fe200078efcff */
[-C--:B------:R-:W-:Y:S01]  /*4d40*/  FMUL R133, R133, R14.reuse ;  /* 0x0000000e85857220 */ /* 0x080fe20000400000 */
[----:B------:R-:W-:Y:S01]  /*4d50*/  LOP3.LUT R16, R16, R27, RZ, 0xfc, !PT ;  /* 0x0000001b10107212 */ /* 0x000fe200078efcff */
[-C--:B------:R-:W-:Y:S01]  /*4d60*/  FMUL R104, R104, R14.reuse ;  /* 0x0000000e68687220 */ /* 0x080fe20000400000 */
[----:B------:R-:W-:Y:S01]  /*4d70*/  LOP3.LUT R31, R31, 0xffff, RZ, 0xc0, !PT ;  /* 0x0000ffff1f1f7812 */ /* 0x000fe200078ec0ff */
[-C--:B------:R-:W-:Y:S01]  /*4d80*/  FMUL R105, R105, R14.reuse ;  /* 0x0000000e69697220 */ /* 0x080fe20000400000 */
[----:B------:R-:W-:Y:S01]  /*4d90*/  SHF.L.U32 R12, R39, 0x18, RZ ;  /* 0x00000018270c7819 */ /* 0x000fe200000006ff */
[----:B------:R-:W-:Y:S01]  /*4da0*/  FMUL R108, R108, R14 ;  /* 0x0000000e6c6c7220 */ /* 0x000fe20000400000 */
[----:B------:R-:W-:Y:S01]  /*4db0*/  LOP3.LUT R34, R19, R34, RZ, 0xfc, !PT ;  /* 0x0000002213227212 */ /* 0x000fe200078efcff */
[----:B------:R-:W-:Y:S01]  /*4dc0*/  FMUL R109, R109, R14 ;  /* 0x0000000e6d6d7220 */ /* 0x000fe20000400000 */
[----:B------:R-:W-:Y:S01]  /*4dd0*/  LOP3.LUT R33, R33, R18, RZ, 0xfc, !PT ;  /* 0x0000001221217212 */ /* 0x000fe200078efcff */
[-C--:B------:R-:W-:Y:S01]  /*4de0*/  FMUL R112, R112, R14.reuse ;  /* 0x0000000e70707220 */ /* 0x080fe20000400000 */
[----:B------:R-:W-:Y:S01]  /*4df0*/  LOP3.LUT R22, R22, 0xff0000, R41, 0xf8, !PT ;  /* 0x00ff000016167812 */ /* 0x000fe200078ef829 */
[-C--:B------:R-:W-:Y:S01]  /*4e00*/  FMUL R113, R113, R14.reuse ;  /* 0x0000000e71717220 */ /* 0x080fe20000400000 */
[----:B------:R-:W-:Y:S01]  /*4e10*/  LOP3.LUT R21, R24, 0xff0000, R21, 0xf8, !PT ;  /* 0x00ff000018157812 */ /* 0x000fe200078ef815 */
[-C--:B------:R-:W-:Y:S01]  /*4e20*/  FMUL R116, R116, R14.reuse ;  /* 0x0000000e74747220 */ /* 0x080fe20000400000 */
[----:B------:R-:W-:Y:S01]  /*4e30*/  SHF.L.U32 R31, R31, 0x18, RZ ;  /* 0x000000181f1f7819 */ /* 0x000fe200000006ff */
[----:B------:R-:W-:Y:S01]  /*4e40*/  FMUL R117, R117, R14 ;  /* 0x0000000e75757220 */ /* 0x000fe20000400000 */
[----:B------:R-:W-:Y:S01]  /*4e50*/  LOP3.LUT R12, R23, R12, RZ, 0xfc, !PT ;  /* 0x0000000c170c7212 */ /* 0x000fe200078efcff */
[-C--:B------:R-:W-:Y:S01]  /*4e60*/  FMUL R88, R88, R14.reuse ;  /* 0x0000000e58587220 */ /* 0x080fe20000400000 */
[----:B------:R-:W-:Y:S01]  /*4e70*/  SEL R18, R16, R11, P1 ;  /* 0x0000000b10127207 */ /* 0x000fe20000800000 */
[----:B------:R-:W-:Y:S01]  /*4e80*/  FMUL R89, R89, R14 ;  /* 0x0000000e59597220 */ /* 0x000fe20000400000 */
[----:B------:R-:W-:Y:S01]  /*4e90*/  SEL R15, R11, R16, P1 ;  /* 0x000000100b0f7207 */ /* 0x000fe20000800000 */
[-C--:B------:R-:W-:Y:S01]  /*4ea0*/  FMUL R92, R92, R14.reuse ;  /* 0x0000000e5c5c7220 */ /* 0x080fe20000400000 */
[----:B------:R-:W-:Y:S01]  /*4eb0*/  SEL R16, R34, R13, P1 ;  /* 0x0000000d22107207 */ /* 0x000fe20000800000 */
[----:B------:R-:W-:Y:S01]  /*4ec0*/  FMUL R93, R93, R14 ;  /* 0x0000000e5d5d7220 */ /* 0x000fe20000400000 */
[----:B------:R-:W-:Y:S01]  /*4ed0*/  SEL R23, R13, R34, P1 ;  /* 0x000000220d177207 */ /* 0x000fe20000800000 */
[----:B------:R-:W-:Y:S01]  /*4ee0*/  IMAD.MOV.U32 R13, RZ, RZ, 0x2130 ;  /* 0x00002130ff0d7424 */ /* 0x000fe200078e00ff */
[----:B------:R-:W-:Y:S01]  /*4ef0*/  FSETP.GEU.AND P4, PT, R168, -126, PT ;  /* 0xc2fc0000a800780b */ /* 0x000fe20003f8e000 */
[-C--:B------:R-:W-:Y:S01]  /*4f00*/  FMUL R96, R96, R14.reuse ;  /* 0x0000000e60607220 */ /* 0x080fe20000400000 */
[----:B------:R-:W-:Y:S01]  /*4f10*/  MOV R11, 0x3021 ;  /* 0x00003021000b7802 */ /* 0x000fe20000000f00 */
[-C--:B------:R-:W-:Y:S01]  /*4f20*/  FMUL R97, R97, R14.reuse ;  /* 0x0000000e61617220 */ /* 0x080fe20000400000 */
[----:B------:R-:W-:Y:S01]  /*4f30*/  LOP3.LUT R22, R22, R31, RZ, 0xfc, !PT ;  /* 0x0000001f16167212 */ /* 0x000fe200078efcff */
[----:B------:R-:W-:Y:S01]  /*4f40*/  FMUL R100, R100, R14 ;  /* 0x0000000e64647220 */ /* 0x000fe20000400000 */
[----:B------:R-:W-:Y:S01]  /*4f50*/  LOP3.LUT R21, R21, R32, RZ, 0xfc, !PT ;  /* 0x0000002015157212 */ /* 0x000fe200078efcff */
[----:B------:R-:W-:Y:S01]  /*4f60*/  FMUL R101, R101, R14 ;  /* 0x0000000e65657220 */ /* 0x000fe20000400000 */
[----:B------:R-:W-:Y:S01]  /*4f70*/  SHF.R.U32.HI R11, RZ, R10, R11 ;  /* 0x0000000aff0b7219 */ /* 0x000fe2000001160b */
[----:B------:R-:W-:Y:S01]  /*4f80*/  FMUL R72, R72, R14 ;  /* 0x0000000e48487220 */ /* 0x000fe20000400000 */
[----:B------:R-:W-:Y:S01]  /*4f90*/  SHF.R.U32.HI R13, RZ, R10, R13 ;  /* 0x0000000aff0d7219 */ /* 0x000fe2000001160d */
[----:B------:R-:W-:Y:S01]  /*4fa0*/  FMUL R73, R73, R14 ;  /* 0x0000000e49497220 */ /* 0x000fe20000400000 */
[----:B------:R-:W-:Y:S01]  /*4fb0*/  SEL R20, R21, R22, P1 ;  /* 0x0000001615147207 */ /* 0x000fe20000800000 */
[----:B------:R-:W-:Y:S01]  /*4fc0*/  @!P4 FMUL R168, R168, 0.5 ;  /* 0x3f000000a8a8c820 */ /* 0x000fe20000400000 */
[----:B------:R-:W-:Y:S01]  /*4fd0*/  SEL R25, R22, R21, P1 ;  /* 0x0000001516197207 */ /* 0x000fe20000800000 */
[----:B------:R-:W-:Y:S01]  /*4fe0*/  FMUL R76, R76, R14 ;  /* 0x0000000e4c4c7220 */ /* 0x000fe20000400000 */
[----:B------:R-:W-:Y:S01]  /*4ff0*/  SEL R22, R33, R12, P1 ;  /* 0x0000000c21167207 */ /* 0x000fe20000800000 */
[----:B------:R-:W1:Y:S01]  /*5000*/  MUFU.EX2 R17, R168 ;  /* 0x000000a800117308 */ /* 0x000e620000000800 */
[----:B------:R-:W-:Y:S01]  /*5010*/  SEL R33, R12, R33, P1 ;  /* 0x000000210c217207 */ /* 0x000fe20000800000 */
[-C--:B------:R-:W-:Y:S01]  /*5020*/  FMUL R77, R77, R14.reuse ;  /* 0x0000000e4d4d7220 */ /* 0x080fe20000400000 */
[----:B------:R-:W-:Y:S01]  /*5030*/  LOP3.LUT R11, R11, 0xf, RZ, 0xc0, !PT ;  /* 0x0000000f0b0b7812 */ /* 0x000fe200078ec0ff */
[-C--:B------:R-:W-:Y:S01]  /*5040*/  FMUL R80, R80, R14.reuse ;  /* 0x0000000e50507220 */ /* 0x080fe20000400000 */
[----:B------:R-:W-:Y:S01]  /*5050*/  LOP3.LUT R12, R13, 0xf, RZ, 0xc0, !PT ;  /* 0x0000000f0d0c7812 */ /* 0x000fe200078ec0ff */
[-C--:B------:R-:W-:Y:S01]  /*5060*/  FMUL R81, R81, R14.reuse ;  /* 0x0000000e51517220 */ /* 0x080fe20000400000 */
[----:B------:R-:W-:Y:S01]  /*5070*/  SHF.L.U32 R24, R9, 0x1f, RZ ;  /* 0x0000001f09187819 */ /* 0x000fe200000006ff */
[----:B------:R-:W-:Y:S01]  /*5080*/  SHFL.IDX PT, R13, R18, R11, 0x1c1f ;  /* 0x001c1f0b120d7589 */ /* 0x000fe200000e0000 */
[-C--:B------:R-:W-:Y:S01]  /*5090*/  FMUL R84, R84, R14.reuse ;  /* 0x0000000e54547220 */ /* 0x080fe20000400000 */
[-C--:B------:R-:W-:Y:S01]  /*50a0*/  FMUL R85, R85, R14.reuse ;  /* 0x0000000e55557220 */ /* 0x080fe20000400000 */
[----:B------:R2:W3:Y:S01]  /*50b0*/  SYNCS.PHASECHK.TRANS64.TRYWAIT P3, [UR10+0x18800], R24 ;  /* 0x01880018ff0075a7 */ /* 0x0004e2000806014a */
[----:B------:R-:W4:Y:S01]  /*50c0*/  SHFL.IDX PT, R15, R15, R12, 0x1c1f ;  /* 0x001c1f0c0f0f7589 */ /* 0x000f2200000e0000 */
[-C--:B------:R-:W-:Y:S01]  /*50d0*/  FMUL R56, R56, R14.reuse ;  /* 0x0000000e38387220 */ /* 0x080fe20000400000 */
[-C--:B------:R-:W-:Y:S01]  /*50e0*/  FMUL R57, R57, R14.reuse ;  /* 0x0000000e39397220 */ /* 0x080fe20000400000 */
[-C--:B------:R-:W-:Y:S01]  /*50f0*/  FMUL R60, R60, R14.reuse ;  /* 0x0000000e3c3c7220 */ /* 0x080fe20000400000 */
[----:B------:R-:W-:Y:S01]  /*5100*/  SHFL.IDX PT, R19, R16, R11, 0x1c1f ;  /* 0x001c1f0b10137589 */ /* 0x000fe200000e0000 */
[----:B-1----:R-:W-:Y:S01]  /*5110*/  @!P4 FMUL R17, R17, R17 ;  /* 0x000000111111c220 */ /* 0x002fe20000400000 */
[-C--:B------:R-:W-:Y:S01]  /*5120*/  FMUL R61, R61, R14.reuse ;  /* 0x0000000e3d3d7220 */ /* 0x080fe20000400000 */
[----:B------:R-:W-:Y:S01]  /*5130*/  FMUL R64, R64, R14 ;  /* 0x0000000e40407220 */ /* 0x000fe20000400000 */
[----:B------:R-:W1:Y:S01]  /*5140*/  SHFL.IDX PT, R23, R23, R12, 0x1c1f ;  /* 0x001c1f0c17177589 */ /* 0x000e6200000e0000 */
[----:B------:R-:W-:-:S01]  /*5150*/  FFMA R4, R17, R4, R48 ;  /* 0x0000000411047223 */ /* 0x000fc20000000030 */
[-C--:B------:R-:W-:Y:S01]  /*5160*/  FMUL R65, R65, R14.reuse ;  /* 0x0000000e41417220 */ /* 0x080fe20000400000 */
[-C--:B------:R-:W-:Y:S01]  /*5170*/  FMUL R68, R68, R14.reuse ;  /* 0x0000000e44447220 */ /* 0x080fe20000400000 */
[----:B------:R-:W-:Y:S01]  /*5180*/  SHFL.IDX PT, R21, R20, R11, 0x1c1f ;  /* 0x001c1f0b14157589 */ /* 0x000fe200000e0000 */
[----:B------:R-:W-:Y:S01]  /*5190*/  FMUL R69, R69, R14 ;  /* 0x0000000e45457220 */ /* 0x000fe20000400000 */
[-C--:B------:R-:W-:Y:S01]  /*51a0*/  FMUL R154, R154, R17.reuse ;  /* 0x000000119a9a7220 */ /* 0x080fe20000400000 */
[-C--:B------:R-:W-:Y:S01]  /*51b0*/  FMUL R155, R155, R17.reuse ;  /* 0x000000119b9b7220 */ /* 0x080fe20000400000 */
[----:B------:R-:W5:Y:S01]  /*51c0*/  SHFL.IDX PT, R25, R25, R12, 0x1c1f ;  /* 0x001c1f0c19197589 */ /* 0x000f6200000e0000 */
[-C--:B------:R-:W-:Y:S01]  /*51d0*/  FMUL R158, R158, R17.reuse ;  /* 0x000000119e9e7220 */ /* 0x080fe20000400000 */
[-C--:B------:R-:W-:Y:S01]  /*51e0*/  FMUL R159, R159, R17.reuse ;  /* 0x000000119f9f7220 */ /* 0x080fe20000400000 */
[-C--:B------:R-:W-:Y:S01]  /*51f0*/  FMUL R162, R162, R17.reuse ;  /* 0x00000011a2a27220 */ /* 0x080fe20000400000 */
[----:B------:R-:W-:Y:S01]  /*5200*/  SHFL.IDX PT, R27, R22, R11, 0x1c1f ;  /* 0x001c1f0b161b7589 */ /* 0x000fe200000e0000 */
[-C--:B------:R-:W-:Y:S01]  /*5210*/  FMUL R163, R163, R17.reuse ;  /* 0x00000011a3a37220 */ /* 0x080fe20000400000 */
[-C--:B------:R-:W-:Y:S01]  /*5220*/  FMUL R166, R166, R17.reuse ;  /* 0x00000011a6a67220 */ /* 0x080fe20000400000 */
[-C--:B------:R-:W-:Y:S01]  /*5230*/  FMUL R167, R167, R17.reuse ;  /* 0x00000011a7a77220 */ /* 0x080fe20000400000 */
[----:B------:R-:W2:Y:S01]  /*5240*/  SHFL.IDX PT, R33, R33, R12, 0x1c1f ;  /* 0x001c1f0c21217589 */ /* 0x000ea200000e0000 */
[-C--:B------:R-:W-:Y:S01]  /*5250*/  FMUL R138, R138, R17.reuse ;  /* 0x000000118a8a7220 */ /* 0x080fe20000400000 */
        /* <DEDUP_REMOVED lines=46> */
[----:B------:R-:W-:Y:S01]  /*5540*/  FMUL R71, R71, R17 ;  /* 0x0000001147477220 */ /* 0x000fe20000400000 */
[----:B----4-:R-:W-:-:S02]  /*5550*/  PRMT R28, R13, R0, R15 ;  /* 0x000000000d1c7216 */ /* 0x010fc4000000000f */
[----:B------:R-:W-:Y:S02]  /*5560*/  PRMT R29, R13, R2, R15 ;  /* 0x000000020d1d7216 */ /* 0x000fe4000000000f */
[C-C-:B-1----:R-:W-:Y:S02]  /*5570*/  PRMT R30, R19.reuse, R0, R23.reuse ;  /* 0x00000000131e7216 */ /* 0x142fe40000000017 */
[----:B------:R-:W-:Y:S02]  /*5580*/  PRMT R31, R19, R2, R23 ;  /* 0x00000002131f7216 */ /* 0x000fe40000000017 */
[C-C-:B-----5:R-:W-:Y:S02]  /*5590*/  PRMT R36, R21.reuse, R0, R25.reuse ;  /* 0x0000000015247216 */ /* 0x160fe40000000019 */
[----:B------:R-:W-:Y:S02]  /*55a0*/  PRMT R37, R21, R2, R25 ;  /* 0x0000000215257216 */ /* 0x000fe40000000019 */
[----:B--2---:R-:W-:-:S02]  /*55b0*/  PRMT R38, R27, R0, R33 ;  /* 0x000000001b267216 */ /* 0x004fc40000000021 */
[----:B------:R-:W-:Y:S01]  /*55c0*/  PRMT R39, R27, R2, R33 ;  /* 0x000000021b277216 */ /* 0x000fe20000000021 */
[----:B---3--:R-:W-:Y:S06]  /*55d0*/  @!P0 BRA `(.L_x_27) ;  /* 0x0000000000048947 */ /* 0x008fec0003800000 */
[----:B------:R-:W-:Y:S01]  /*55e0*/  BPT.TRAP 0x1 ;  /* 0x000000040000795c */ /* 0x000fe20000300000 */
.L_x_27:
[----:B------:R-:W-:Y:S05]  /*55f0*/  @P3 BRA `(.L_x_28) ;  /* 0x0000000000083947 */ /* 0x000fea0003800000 */
[----:B------:R-:W1:Y:S02]  /*5600*/  SYNCS.PHASECHK.TRANS64.TRYWAIT P3, [UR10+0x18800], R24 ;  /* 0x01880018ff0075a7 */ /* 0x000e64000806014a */
[----:B-1----:R-:W-:Y:S05]  /*5610*/  @!P3 BRA `(.L_x_29) ;  /* 0x00000078006cb947 */ /* 0x002fea0003800000 */
.L_x_28:
[----:B------:R-:W-:Y:S01]  /*5620*/  UIMAD UR10, UR5, 0x380, UR6 ;  /* 0x00000380050a78a4 */ /* 0x000fe2000f8e0206 */
[----:B------:R-:W-:Y:S01]  /*5630*/  WARPGROUP.ARRIVE ;  /* 0x00000000000079c5 */ /* 0x000fe20000000000 */
[----:B------:R-:W-:Y:S01]  /*5640*/  UMOV UR11, 0x80000020 ;  /* 0x80000020000b7882 */ /* 0x000fe20000000000 */
[----:B------:R-:W-:Y:S01]  /*5650*/  UMOV UR15, 0x80000020 ;  /* 0x80000020000f7882 */ /* 0x000fe20000000000 */
[----:B------:R-:W-:Y:S02]  /*5660*/  UIADD3 UR14, UR10, 0x80, URZ ;  /* 0x000000800a0e7890 */ /* 0x000fe4000fffe03f */
[----:B------:R-:W-:Y:S01]  /*5670*/  UIADD3 UR18, UR10, 0x100, URZ ;  /* 0x000001000a127890 */ /* 0x000fe2000fffe03f */
[----:B------:R-:W-:Y:S02]  /*5680*/  UMOV UR19, 0x80000020 ;  /* 0x8000002000137882 */ /* 0x000fe40000000000 */
[----:B------:R-:W-:Y:S01]  /*5690*/  QGMMA.64x32x32.F32.E4M3.E4M3 R152, R28, gdesc[UR8], R152, gsb0 ;  /* 0x006000081c987df3 */ /* 0x000fe20008000898 */
[----:B------:R-:W-:Y:S01]  /*56a0*/  UIADD3 UR22, UR10, 0x180, URZ ;  /* 0x000001800a167890 */ /* 0x000fe2000fffe03f */
[----:B------:R-:W-:Y:S01]  /*56b0*/  UMOV UR23, 0x80000020 ;  /* 0x8000002000177882 */ /* 0x000fe20000000000 */
[----:B------:R-:W-:Y:S01]  /*56c0*/  UIADD3 UR26, UR10, 0x200, URZ ;  /* 0x000002000a1a7890 */ /* 0x000fe2000fffe03f */
[----:B------:R-:W-:Y:S01]  /*56d0*/  UMOV UR27, 0x80000020 ;  /* 0x80000020001b7882 */ /* 0x000fe20000000000 */
[----:B------:R-:W-:Y:S01]  /*56e0*/  UMOV UR11, 0x80000020 ;  /* 0x80000020000b7882 */ /* 0x000fe20000000000 */
[----:B------:R-:W-:-:S02]  /*56f0*/  WARPGROUP.DEPBAR.LE gsb0, 0x0 ;  /* 0x00008000000079c5 */ /* 0x000fc40000010000 */
        /* <DEDUP_REMOVED lines=39> */
[----:B------:R-:W-:Y:S01]  /*5970*/  UIADD3 UR10, UR10, 0x302, URZ ;  /* 0x000003020a0a7890 */ /* 0x000fe2000fffe03f */
        /* <DEDUP_REMOVED lines=18> */
.L_x_30:
[----:B------:R-:W-:-:S04]  /*5aa0*/  ULEA UR10, UR4, UR36, 0x3 ;  /* 0x00000024040a7291 */ /* 0x000fc8000f8e183f */
[----:B------:R-:W-:-:S04]  /*5ab0*/  UIADD3 UR10, UR10, 0x18828, URZ ;  /* 0x000188280a0a7890 */ /* 0x000fc8000fffe03f */
[----:B------:R-:W-:-:S09]  /*5ac0*/  UPRMT UR10, URZ, 0x654, UR10 ;  /* 0x000006543f0a7896 */ /* 0x000fd2000800000a */
[----:B------:R-:W-:Y:S01]  /*5ad0*/  SYNCS.ARRIVE.TRANS64.RED.A1T0 RZ, [UR10], RZ ;  /* 0x000000ffffff79a7 */ /* 0x000fe2000810040a */
[----:B------:R-:W-:Y:S05]  /*5ae0*/  @P2 BRA `(.L_x_31) ;  /* 0x0000000000042947 */ /* 0x000fea0003800000 */
[----:B------:R-:W-:Y:S01]  /*5af0*/  BPT.TRAP 0x1 ;  /* 0x000000040000795c */ /* 0x000fe20000300000 */
.L_x_31:
[----:B------:R-:W-:-:S04]  /*5b00*/  UIADD3 UR4, UR4, 0x1, URZ ;  /* 0x0000000104047890 */ /* 0x000fc8000fffe03f */
[----:B------:R-:W-:-:S04]  /*5b10*/  UISETP.NE.AND UP0, UPT, UR4, 0x5, UPT ;  /* 0x000000050400788c */ /* 0x000fc8000bf05270 */
[----:B------:R-:W-:Y:S01]  /*5b20*/  USEL UR10, UR4, URZ, UP0 ;  /* 0x0000003f040a7287 */ /* 0x000fe20008000000 */
[----:B------:R-:W-:Y:S11]  /*5b30*/  @!P0 BRA `(.L_x_32) ;  /* 0x0000000000048947 */ /* 0x000ff60003800000 */
[----:B------:R-:W-:Y:S01]  /*5b40*/  BPT.TRAP 0x1 ;  /* 0x000000040000795c */ /* 0x000fe20000300000 */
.L_x_32:
[----:B------:R-:W-:-:S04]  /*5b50*/  ULEA UR4, UR10, UR36, 0x3 ;  /* 0x000000240a047291 */ /* 0x000fc8000f8e183f */
[----:B------:R-:W-:-:S04]  /*5b60*/  UIADD3 UR4, UR4, 0x18828, URZ ;  /* 0x0001882804047890 */ /* 0x000fc8000fffe03f */
[----:B------:R-:W-:-:S09]  /*5b70*/  UPRMT UR4, URZ, 0x654, UR4 ;  /* 0x000006543f047896 */ /* 0x000fd20008000004 */
[----:B------:R-:W-:Y:S01]  /*5b80*/  SYNCS.ARRIVE.TRANS64.RED.A1T0 RZ, [UR4], RZ ;  /* 0x000000ffffff79a7 */ /* 0x000fe20008100404 */
[----:B------:R-:W-:Y:S05]  /*5b90*/  @P2 BRA `(.L_x_33) ;  /* 0x0000000000042947 */ /* 0x000fea0003800000 */
[----:B------:R-:W-:Y:S01]  /*5ba0*/  BPT.TRAP 0x1 ;  /* 0x000000040000795c */ /* 0x000fe20000300000 */
.L_x_33:
[----:B------:R-:W-:Y:S01]  /*5bb0*/  UIADD3 UR5, UR5, 0x1, URZ ;  /* 0x0000000105057890 */ /* 0x000fe2000fffe03f */
[C---:B------:R-:W-:Y:S01]  /*5bc0*/  ISETP.GT.AND P3, PT, R8.reuse, 0x2, PT ;  /* 0x000000020800780c */ /* 0x040fe20003f64270 */
[----:B------:R-:W-:Y:S01]  /*5bd0*/  UIADD3 UR4, UR10, 0x1, URZ ;  /* 0x000000010a047890 */ /* 0x000fe2000fffe03f */
[----:B------:R-:W-:Y:S01]  /*5be0*/  IADD3 R8, R8, -0x1, RZ ;  /* 0xffffffff08087810 */ /* 0x000fe20007ffe0ff */
[----:B------:R-:W-:Y:S01]  /*5bf0*/  UISETP.NE.AND UP2, UPT, UR5, 0x5, UPT ;  /* 0x000000050500788c */ /* 0x000fe2000bf45270 */
[----:B------:R-:W-:Y:S01]  /*5c00*/  VIADD R5, R5, 0x40 ;  /* 0x0000004005057836 */ /* 0x000fe20000000000 */
[----:B------:R-:W-:Y:S01]  /*5c10*/  UISETP.NE.AND UP0, UPT, UR4, 0x5, UPT ;  /* 0x000000050400788c */ /* 0x000fe2000bf05270 */
[----:B------:R-:W-:Y:S01]  /*5c20*/  MOV R15, R7 ;  /* 0x00000007000f7202 */ /* 0x000fe20000000f00 */
[----:B------:R-:W-:Y:S01]  /*5c30*/  USEL UR10, URZ, 0x1, UP2 ;  /* 0x000000013f0a7887 */ /* 0x000fe20009000000 */
[----:B-1----:R-:W-:Y:S01]  /*5c40*/  IMAD.MOV.U32 R13, RZ, RZ, R6 ;  /* 0x000000ffff0d7224 */ /* 0x002fe200078e0006 */
[----:B------:R-:W-:-:S02]  /*5c50*/  USEL UR4, UR4, URZ, UP0 ;  /* 0x0000003f04047287 */ /* 0x000fc40008000000 */
[----:B------:R-:W-:Y:S02]  /*5c60*/  USEL UR5, UR5, URZ, UP2 ;  /* 0x0000003f05057287 */ /* 0x000fe40009000000 */
[----:B------:R-:W-:Y:S01]  /*5c70*/  LOP3.LUT R14, R9, UR10, RZ, 0x3c, !PT ;  /* 0x0000000a090e7c12 */ /* 0x000fe2000f8e3cff */
[----:B------:R-:W-:Y:S09]  /*5c80*/  @P3 BRA `(.L_x_34) ;  /* 0xffffffd400e03947 */ /* 0x000ff2000383ffff */
.L_x_23:
[----:B------:R-:W-:-:S13]  /*5c90*/  ISETP.GE.AND P3, PT, R8, 0x1, PT ;  /* 0x000000010800780c */ /* 0x000fda0003f66270 */
[----:B------:R-:W-:Y:S05]  /*5ca0*/  @!P3 BRA `(.L_x_35) ;  /* 0x0000002c003cb947 */ /* 0x000fea0003800000 */
[----:B------:R-:W-:Y:S01]  /*5cb0*/  MOV R10, R7 ;  /* 0x00000007000a7202 */ /* 0x000fe20000000f00 */
[----:B------:R-:W-:Y:S01]  /*5cc0*/  IMAD.MOV.U32 R9, RZ, RZ, R6 ;  /* 0x000000ffff097224 */ /* 0x000fe200078e0006 */
[----:B------:R-:W-:Y:S01]  /*5cd0*/  ULDC UR7, c[0x0][0x28c] ;  /* 0x0000a30000077ab9 */ /* 0x000fe20000000800 */
[----:B------:R-:W-:-:S05]  /*5ce0*/  ULDC UR39, c[0x0][0x604] ;  /* 0x0001810000277ab9 */ /* 0x000fca0000000800 */
.L_x_46:
[----:B------:R-:W-:Y:S05]  /*5cf0*/  @!P0 BRA `(.L_x_36) ;  /* 0x0000000000048947 */ /* 0x000fea0003800000 */
[----:B------:R-:W-:Y:S01]  /*5d00*/  BPT.TRAP 0x1 ;  /* 0x000000040000795c */ /* 0x000fe20000300000 */
.L_x_36:
[----:B------:R-:W-:Y:S01]  /*5d10*/  ULEA UR10, UR5, UR36, 0x3 ;  /* 0x00000024050a7291 */ /* 0x000fe2000f8e183f */
[----:B------:R-:W-:-:S08]  /*5d20*/  SHF.L.U32 R6, R14, 0x1f, RZ ;  /* 0x0000001f0e067819 */ /* 0x000fd000000006ff */
[----:B------:R-:W1:Y:S02]  /*5d30*/  SYNCS.PHASECHK.TRANS64.TRYWAIT P3, [UR10+0x18800], R6 ;  /* 0x01880006ff0075a7 */ /* 0x000e64000806014a */
[----:B-1----:R-:W-:Y:S05]  /*5d40*/  @!P3 BRA `(.L_x_37) ;  /* 0x0000007000b8b947 */ /* 0x002fea0003800000 */
.L_x_116:
        /* <DEDUP_REMOVED lines=42> */
.L_x_38:
[C---:B-1----:R-:W-:Y:S01]  /*5ff0*/  VIADD R7, R5.reuse, 0x8 ;  /* 0x0000000805077836 */ /* 0x042fe20000000000 */
[C---:B------:R-:W-:Y:S01]  /*6000*/  IADD3 R6, R5.reuse, 0x1, RZ ;  /* 0x0000000105067810 */ /* 0x040fe20007ffe0ff */
[C---:B------:R-:W-:Y:S01]  /*6010*/  VIADD R16, R5.reuse, 0x20 ;  /* 0x0000002005107836 */ /* 0x040fe20000000000 */
[C---:B------:R-:W-:Y:S01]  /*6020*/  ISETP.GE.AND P6, PT, R5.reuse, UR7, PT ;  /* 0x0000000705007c0c */ /* 0x040fe2000bfc6270 */
[C---:B------:R-:W-:Y:S01]  /*6030*/  VIADD R17, R5.reuse, 0x28 ;  /* 0x0000002805117836 */ /* 0x040fe20000000000 */
[----:B------:R-:W-:Y:S01]  /*6040*/  ISETP.GE.AND P4, PT, R6, UR7, PT ;  /* 0x0000000706007c0c */ /* 0x000fe2000bf86270 */
[----:B------:R-:W-:Y:S01]  /*6050*/  VIADD R6, R5, 0x10 ;  /* 0x0000001005067836 */ /* 0x000fe20000000000 */
[----:B------:R-:W-:Y:S01]  /*6060*/  ISETP.GE.AND P5, PT, R7, UR7, PT ;  /* 0x0000000707007c0c */ /* 0x000fe2000bfa6270 */
[C---:B------:R-:W-:Y:S01]  /*6070*/  VIADD R23, R5.reuse, 0x38 ;  /* 0x0000003805177836 */ /* 0x040fe20000000000 */
[----:B------:R-:W-:Y:S01]  /*6080*/  IADD3 R7, R5, 0x11, RZ ;  /* 0x0000001105077810 */ /* 0x000fe20007ffe0ff */
[----:B------:R-:W-:Y:S01]  /*6090*/  ULEA UR10, UR5, UR36, 0x3 ;  /* 0x00000024050a7291 */ /* 0x000fe2000f8e183f */
[----:B------:R-:W-:-:S02]  /*60a0*/  FSEL R26, R26, -INF , !P6 ;  /* 0xff8000001a1a7808 */ /* 0x000fc40007000000 */
[----:B------:R-:W-:Y:S02]  /*60b0*/  FSEL R25, R25, -INF , !P4 ;  /* 0xff80000019197808 */ /* 0x000fe40006000000 */
[----:B------:R-:W-:Y:S02]  /*60c0*/  FSEL R27, R27, -INF , !P4 ;  /* 0xff8000001b1b7808 */ /* 0x000fe40006000000 */
[----:B------:R-:W-:Y:S01]  /*60d0*/  ISETP.GE.AND P4, PT, R7, UR7, PT ;  /* 0x0000000707007c0c */ /* 0x000fe2000bf86270 */
[C---:B------:R-:W-:Y:S01]  /*60e0*/  VIADD R7, R5.reuse, 0x18 ;  /* 0x0000001805077836 */ /* 0x040fe20000000000 */
[----:B------:R-:W-:Y:S02]  /*60f0*/  FSEL R15, R24, -INF , !P6 ;  /* 0xff800000180f7808 */ /* 0x000fe40007000000 */
[----:B------:R-:W-:Y:S02]  /*6100*/  ISETP.GE.AND P6, PT, R6, UR7, PT ;  /* 0x0000000706007c0c */ /* 0x000fe4000bfc6270 */
[----:B------:R-:W-:-:S02]  /*6110*/  IADD3 R14, R5, 0x9, RZ ;  /* 0x00000009050e7810 */ /* 0x000fc40007ffe0ff */
[----:B------:R-:W-:Y:S02]  /*6120*/  FMNMX R6, R26, R9, !PT ;  /* 0x000000091a067209 */ /* 0x000fe40007800000 */
[----:B------:R-:W-:Y:S02]  /*6130*/  FSEL R28, R28, -INF , !P5 ;  /* 0xff8000001c1c7808 */ /* 0x000fe40006800000 */
[----:B------:R-:W-:Y:S02]  /*6140*/  FSEL R30, R30, -INF , !P5 ;  /* 0xff8000001e1e7808 */ /* 0x000fe40006800000 */
[----:B------:R-:W-:Y:S02]  /*6150*/  ISETP.GE.AND P5, PT, R7, UR7, PT ;  /* 0x0000000707007c0c */ /* 0x000fe4000bfa6270 */
[----:B------:R-:W-:Y:S02]  /*6160*/  ISETP.GE.AND P3, PT, R14, UR7, PT ;  /* 0x000000070e007c0c */ /* 0x000fe4000bf66270 */
[----:B------:R-:W-:-:S02]  /*6170*/  FMNMX R7, R27, R6, !PT ;  /* 0x000000061b077209 */ /* 0x000fc40007800000 */
[----:B------:R-:W-:Y:S02]  /*6180*/  FSEL R31, R31, -INF , !P3 ;  /* 0xff8000001f1f7808 */ /* 0x000fe40005800000 */
[----:B------:R-:W-:Y:S02]  /*6190*/  FMNMX R6, R30, R7, !PT ;  /* 0x000000071e067209 */ /* 0x000fe40007800000 */
[----:B------:R-:W-:Y:S02]  /*61a0*/  FSEL R34, R34, -INF , !P6 ;  /* 0xff80000022227808 */ /* 0x000fe40007000000 */
[----:B------:R-:W-:Y:S02]  /*61b0*/  FMNMX R7, R31, R6, !PT ;  /* 0x000000061f077209 */ /* 0x000fe40007800000 */
[----:B------:R-:W-:Y:S02]  /*61c0*/  IADD3 R14, R5, 0x19, RZ ;  /* 0x00000019050e7810 */ /* 0x000fe40007ffe0ff */
[----:B------:R-:W-:-:S02]  /*61d0*/  FSEL R35, R35, -INF , !P4 ;  /* 0xff80000023237808 */ /* 0x000fc40006000000 */
[----:B------:R-:W-:Y:S02]  /*61e0*/  FMNMX R6, R34, R7, !PT ;  /* 0x0000000722067209 */ /* 0x000fe40007800000 */
[----:B------:R-:W-:Y:S02]  /*61f0*/  FSEL R29, R29, -INF , !P3 ;  /* 0xff8000001d1d7808 */ /* 0x000fe40005800000 */
[----:B------:R-:W-:Y:S02]  /*6200*/  ISETP.GE.AND P3, PT, R14, UR7, PT ;  /* 0x000000070e007c0c */ /* 0x000fe4000bf66270 */
[----:B------:R-:W-:Y:S02]  /*6210*/  FSEL R38, R38, -INF , !P5 ;  /* 0xff80000026267808 */ /* 0x000fe40006800000 */
[----:B------:R-:W-:Y:S02]  /*6220*/  FMNMX R7, R35, R6, !PT ;  /* 0x0000000623077209 */ /* 0x000fe40007800000 */
[----:B------:R-:W-:-:S02]  /*6230*/  P2R R21, PR, RZ, 0x4 ;  /* 0x00000004ff157803 */ /* 0x000fc40000000000 */
[----:B------:R-:W-:Y:S02]  /*6240*/  ISETP.GE.AND P2, PT, R16, UR7, PT ;  /* 0x0000000710007c0c */ /* 0x000fe4000bf46270 */
[----:B------:R-:W-:Y:S02]  /*6250*/  IADD3 R14, R5, 0x21, RZ ;  /* 0x00000021050e7810 */ /* 0x000fe40007ffe0ff */
[----:B------:R-:W-:Y:S02]  /*6260*/  FSEL R39, R39, -INF , !P3 ;  /* 0xff80000027277808 */ /* 0x000fe40005800000 */
[----:B------:R-:W-:Y:S02]  /*6270*/  FMNMX R6, R38, R7, !PT ;  /* 0x0000000726067209 */ /* 0x000fe40007800000 */
[----:B------:R-:W-:Y:S02]  /*6280*/  P2R R19, PR, RZ, 0x2 ;  /* 0x00000002ff137803 */ /* 0x000fe40000000000 */
[----:B------:R-:W-:-:S02]  /*6290*/  ISETP.GE.AND P1, PT, R14, UR7, PT ;  /* 0x000000070e007c0c */ /* 0x000fc4000bf26270 */
[----:B------:R-:W-:Y:S02]  /*62a0*/  FSEL R42, R42, -INF , !P2 ;  /* 0xff8000002a2a7808 */ /* 0x000fe40005000000 */
[----:B------:R-:W-:Y:S02]  /*62b0*/  FMNMX R7, R39, R6, !PT ;  /* 0x0000000627077209 */ /* 0x000fe40007800000 */
[----:B------:R-:W-:Y:S02]  /*62c0*/  P2R R20, PR, RZ, 0x1 ;  /* 0x00000001ff147803 */ /* 0x000fe40000000000 */
[----:B------:R-:W-:Y:S01]  /*62d0*/  ISETP.GE.AND P0, PT, R17, UR7, PT ;  /* 0x0000000711007c0c */ /* 0x000fe2000bf06270 */
[C---:B------:R-:W-:Y:S01]  /*62e0*/  VIADD R17, R5.reuse, 0x30 ;  /* 0x0000003005117836 */ /* 0x040fe20000000000 */
[----:B------:R-:W-:Y:S02]  /*62f0*/  IADD3 R14, R5, 0x29, RZ ;  /* 0x00000029050e7810 */ /* 0x000fe40007ffe0ff */
[----:B------:R-:W-:-:S02]  /*6300*/  FSEL R43, R43, -INF , !P1 ;  /* 0xff8000002b2b7808 */ /* 0x000fc40004800000 */
[----:B------:R-:W-:Y:S02]  /*6310*/  FMNMX R6, R42, R7, !PT ;  /* 0x000000072a067209 */ /* 0x000fe40007800000 */
[----:B------:R-:W-:Y:S02]  /*6320*/  ISETP.GE.AND P2, PT, R14, UR7, PT ;  /* 0x000000070e007c0c */ /* 0x000fe4000bf46270 */
[----:B------:R-:W-:Y:S02]  /*6330*/  FSEL R46, R46, -INF , !P0 ;  /* 0xff8000002e2e7808 */ /* 0x000fe40004000000 */
[----:B------:R-:W-:Y:S02]  /*6340*/  FMNMX R7, R43, R6, !PT ;  /* 0x000000062b077209 */ /* 0x000fe40007800000 */
[----:B------:R-:W-:Y:S02]  /*6350*/  FSEL R37, R37, -INF , !P3 ;  /* 0xff80000025257808 */ /* 0x000fe40005800000 */
[----:B------:R-:W-:-:S02]  /*6360*/  IADD3 R22, R5, 0x31, RZ ;  /* 0x0000003105167810 */ /* 0x000fc40007ffe0ff */
[----:B------:R-:W-:Y:S02]  /*6370*/  FSEL R47, R47, -INF , !P2 ;  /* 0xff8000002f2f7808 */ /* 0x000fe40005000000 */
[----:B------:R-:W-:Y:S02]  /*6380*/  FMNMX R6, R46, R7, !PT ;  /* 0x000000072e067209 */ /* 0x000fe40007800000 */
[----:B------:R-:W-:Y:S02]  /*6390*/  ISETP.GE.AND P3, PT, R17, UR7, PT ;  /* 0x0000000711007c0c */ /* 0x000fe4000bf66270 */
[----:B------:R-:W-:Y:S02]  /*63a0*/  FSEL R33, R33, -INF , !P4 ;  /* 0xff80000021217808 */ /* 0x000fe40006000000 */
[----:B------:R-:W-:Y:S02]  /*63b0*/  FSEL R50, R50, -INF , !P3 ;  /* 0xff80000032327808 */ /* 0x000fe40005800000 */
[----:B------:R-:W-:-:S02]  /*63c0*/  FMNMX R7, R47, R6, !PT ;  /* 0x000000062f077209 */ /* 0x000fc40007800000 */
[----:B------:R-:W-:Y:S02]  /*63d0*/  ISETP.GE.AND P4, PT, R22, UR7, PT ;  /* 0x0000000716007c0c */ /* 0x000fe4000bf86270 */
[----:B------:R-:W-:Y:S02]  /*63e0*/  FSEL R36, R36, -INF , !P5 ;  /* 0xff80000024247808 */ /* 0x000fe40006800000 */
[----:B------:R-:W-:Y:S02]  /*63f0*/  IADD3 R24, R5, 0x39, RZ ;  /* 0x0000003905187810 */ /* 0x000fe40007ffe0ff */
[----:B------:R-:W-:Y:S02]  /*6400*/  FSEL R51, R51, -INF , !P4 ;  /* 0xff80000033337808 */ /* 0x000fe40006000000 */
[----:B------:R-:W-:Y:S02]  /*6410*/  FMNMX R6, R50, R7, !PT ;  /* 0x0000000732067209 */ /* 0x000fe40007800000 */
[----:B------:R-:W-:-:S02]  /*6420*/  ISETP.GE.AND P5, PT, R23, UR7, PT ;  /* 0x0000000717007c0c */ /* 0x000fc4000bfa6270 */
[----:B------:R-:W-:Y:S02]  /*6430*/  FSEL R32, R32, -INF , !P6 ;  /* 0xff80000020207808 */ /* 0x000fe40007000000 */
[----:B------:R-:W-:Y:S02]  /*6440*/  FSEL R54, R54, -INF , !P5 ;  /* 0xff80000036367808 */ /* 0x000fe40006800000 */
[----:B------:R-:W-:Y:S02]  /*6450*/  FMNMX R7, R51, R6, !PT ;  /* 0x0000000633077209 */ /* 0x000fe40007800000 */
[----:B------:R-:W-:Y:S02]  /*6460*/  ISETP.GE.AND P6, PT, R24, UR7, PT ;  /* 0x0000000718007c0c */ /* 0x000fe4000bfc6270 */
[----:B------:R-:W-:Y:S02]  /*6470*/  FMNMX R6, R54, R7, !PT ;  /* 0x0000000736067209 */ /* 0x000fe40007800000 */
[----:B------:R-:W-:-:S02]  /*6480*/  FSEL R55, R55, -INF , !P6 ;  /* 0xff80000037377808 */ /* 0x000fc40007000000 */
[----:B------:R-:W-:Y:S02]  /*6490*/  P2R R14, PR, RZ, 0x1 ;  /* 0x00000001ff0e7803 */ /* 0x000fe40000000000 */
[----:B------:R-:W-:Y:S02]  /*64a0*/  FMNMX R7, R55, R6, !PT ;  /* 0x0000000637077209 */ /* 0x000fe40007800000 */
[----:B------:R-:W-:Y:S02]  /*64b0*/  P2R R18, PR, RZ, 0x2 ;  /* 0x00000002ff127803 */ /* 0x000fe40000000000 */
[----:B------:R-:W-:Y:S01]  /*64c0*/  ISETP.GE.AND P1, PT, R16, UR7, PT ;  /* 0x0000000710007c0c */ /* 0x000fe2000bf26270 */
[----:B------:R-:W1:Y:S01]  /*64d0*/  SHFL.BFLY PT, R6, R7, 0x1, 0x1f ;  /* 0x0c201f0007067f89 */ /* 0x000e6200000e0000 */
[----:B------:R-:W-:Y:S02]  /*64e0*/  FSEL R53, R53, -INF , !P6 ;  /* 0xff80000035357808 */ /* 0x000fe40007000000 */
[----:B------:R-:W-:-:S02]  /*64f0*/  FSEL R40, R40, -INF , !P1 ;  /* 0xff80000028287808 */ /* 0x000fc40004800000 */
[----:B------:R-:W-:Y:S02]  /*6500*/  ISETP.NE.AND P1, PT, R18, RZ, PT ;  /* 0x000000ff1200720c */ /* 0x000fe40003f25270 */
[----:B------:R-:W-:Y:S02]  /*6510*/  FSEL R49, R49, -INF , !P4 ;  /* 0xff80000031317808 */ /* 0x000fe40006000000 */
[----:B------:R-:W-:Y:S02]  /*6520*/  FSEL R41, R41, -INF , !P1 ;  /* 0xff80000029297808 */ /* 0x000fe40004800000 */
[----:B------:R-:W-:Y:S02]  /*6530*/  ISETP.NE.AND P1, PT, R19, RZ, PT ;  /* 0x000000ff1300720c */ /* 0x000fe40003f25270 */
[----:B------:R-:W-:Y:S02]  /*6540*/  FSEL R52, R52, -INF , !P5 ;  /* 0xff80000034347808 */ /* 0x000fe40006800000 */
[----:B------:R-:W-:-:S02]  /*6550*/  FSEL R48, R48, -INF , !P3 ;  /* 0xff80000030307808 */ /* 0x000fc40005800000 */
[----:B------:R-:W-:Y:S02]  /*6560*/  FSEL R45, R45, -INF , !P2 ;  /* 0xff8000002d2d7808 */ /* 0x000fe40005000000 */
[----:B------:R-:W-:Y:S02]  /*6570*/  ISETP.NE.AND P2, PT, R21, RZ, PT ;  /* 0x000000ff1500720c */ /* 0x000fe40003f45270 */
[----:B-1----:R-:W-:-:S05]  /*6580*/  FMNMX R17, R7, R6, !PT ;  /* 0x0000000607117209 */ /* 0x002fca0007800000 */
[----:B------:R-:W1:Y:S02]  /*6590*/  SHFL.BFLY PT, R6, R17, 0x2, 0x1f ;  /* 0x0c401f0011067f89 */ /* 0x000e6400000e0000 */
[----:B-1----:R-:W-:-:S04]  /*65a0*/  FMNMX R6, R17, R6, !PT ;  /* 0x0000000611067209 */ /* 0x002fc80007800000 */
[----:B------:R-:W-:-:S04]  /*65b0*/  FSETP.NEU.AND P0, PT, R6, -INF , PT ;  /* 0xff8000000600780b */ /* 0x000fc80003f0d000 */
[----:B------:R-:W-:Y:S02]  /*65c0*/  FSEL R16, R6, RZ, P0 ;  /* 0x000000ff06107208 */ /* 0x000fe40000000000 */
[----:B------:R-:W-:Y:S02]  /*65d0*/  ISETP.NE.AND P0, PT, R14, RZ, PT ;  /* 0x000000ff0e00720c */ /* 0x000fe40003f05270 */
[----:B------:R-:W-:Y:S01]  /*65e0*/  FMNMX R14, R15, R10, !PT ;  /* 0x0000000a0f0e7209 */ /* 0x000fe20007800000 */
[----:B------:R-:W-:Y:S01]  /*65f0*/  FMUL R168, R16, UR39 ;  /* 0x0000002710a87c20 */ /* 0x000fe20008400000 */
[----:B------:R-:W-:Y:S02]  /*6600*/  FSEL R44, R44, -INF , !P0 ;  /* 0xff8000002c2c7808 */ /* 0x000fe40004000000 */
[----:B------:R-:W-:Y:S01]  /*6610*/  FMNMX R7, R25, R14, !PT ;  /* 0x0000000e19077209 */ /* 0x000fe20007800000 */
[----:B------:R-:W-:-:S01]  /*6620*/  FFMA R19, R31, UR39, -R168 ;  /* 0x000000271f137c23 */ /* 0x000fc200080008a8 */
[--C-:B------:R-:W-:Y:S01]  /*6630*/  FFMA R17, R27, UR39, -R168.reuse ;  /* 0x000000271b117c23 */ /* 0x100fe200080008a8 */
[----:B------:R-:W-:-:S01]  /*6640*/  FFMA R30, R30, UR39, -R168 ;  /* 0x000000271e1e7c23 */ /* 0x000fc200080008a8 */
[----:B------:R-:W-:Y:S01]  /*6650*/  FMNMX R14, R28, R7, !PT ;  /* 0x000000071c0e7209 */ /* 0x000fe20007800000 */
[----:B------:R-:W-:-:S01]  /*6660*/  FFMA R26, R26, UR39, -R168 ;  /* 0x000000271a1a7c23 */ /* 0x000fc200080008a8 */
[----:B------:R-:W-:Y:S01]  /*6670*/  FSETP.GEU.AND P6, PT, R19, -126, PT ;  /* 0xc2fc00001300780b */ /* 0x000fe20003fce000 */
        /* <DEDUP_REMOVED lines=9> */
[----:B------:R-:W-:Y:S01]  /*6710*/  FSETP.GEU.AND P3, PT, R26, -126, PT ;  /* 0xc2fc00001a00780b */ /* 0x000fe20003f6e000 */
[----:B------:R-:W-:-:S01]  /*6720*/  FFMA R31, R46, UR39, -R168 ;  /* 0x000000272e1f7c23 */ /* 0x000fc200080008a8 */
[----:B------:R-:W-:Y:S01]  /*6730*/  FMNMX R7, R33, R18, !PT ;  /* 0x0000001221077209 */ /* 0x000fe20007800000 */
[----:B------:R-:W-:Y:S01]  /*6740*/  @!P6 FMUL R19, R19, 0.5 ;  /* 0x3f0000001313e820 */ /* 0x000fe20000400000 */
[----:B------:R-:W-:Y:S01]  /*6750*/  ISETP.NE.AND P0, PT, R20, RZ, PT ;  /* 0x000000ff1400720c */ /* 0x000fe20003f05270 */
[----:B------:R-:W-:-:S01]  /*6760*/  FFMA R27, R42, UR39, -R168 ;  /* 0x000000272a1b7c23 */ /* 0x000fc200080008a8 */
[----:B------:R-:W-:Y:S01]  /*6770*/  FMNMX R18, R36, R7, !PT ;  /* 0x0000000724127209 */ /* 0x000fe20007800000 */
[----:B------:R-:W-:Y:S01]  /*6780*/  @!P4 FMUL R17, R17, 0.5 ;  /* 0x3f0000001111c820 */ /* 0x000fe20000400000 */
[--C-:B------:R-:W-:Y:S01]  /*6790*/  FFMA R51, R51, UR39, -R168.reuse ;  /* 0x0000002733337c23 */ /* 0x100fe200080008a8 */
[----:B------:R-:W1:Y:S01]  /*67a0*/  MUFU.EX2 R19, R19 ;  /* 0x0000001300137308 */ /* 0x000e620000000800 */
[----:B------:R-:W-:Y:S01]  /*67b0*/  FMNMX R7, R37, R18, !PT ;  /* 0x0000001225077209 */ /* 0x000fe20007800000 */
[----:B------:R-:W-:Y:S01]  /*67c0*/  @!P5 FMUL R30, R30, 0.5 ;  /* 0x3f0000001e1ed820 */ /* 0x000fe20000400000 */
[----:B------:R-:W-:-:S01]  /*67d0*/  FFMA R54, R54, UR39, -R168 ;  /* 0x0000002736367c23 */ /* 0x000fc200080008a8 */
[----:B------:R-:W-:Y:S01]  /*67e0*/  @!P3 FMUL R26, R26, 0.5 ;  /* 0x3f0000001a1ab820 */ /* 0x000fe20000400000 */
[----:B------:R-:W-:Y:S01]  /*67f0*/  FMNMX R20, R40, R7, !PT ;  /* 0x0000000728147209 */ /* 0x000fe20007800000 */
[--C-:B------:R-:W-:Y:S01]  /*6800*/  FFMA R50, R50, UR39, -R168.reuse ;  /* 0x0000002732327c23 */ /* 0x100fe200080008a8 */
[----:B------:R-:W-:-:S01]  /*6810*/  FFMA R55, R55, UR39, -R168 ;  /* 0x0000002737377c23 */ /* 0x000fc200080008a8 */
[----:B------:R-:W2:Y:S01]  /*6820*/  MUFU.EX2 R17, R17 ;  /* 0x0000001100117308 */ /* 0x000ea20000000800 */
[----:B------:R-:W-:-:S04]  /*6830*/  FMNMX R7, R41, R20, !PT ;  /* 0x0000001429077209 */ /* 0x000fc80007800000 */
[----:B------:R-:W-:-:S03]  /*6840*/  FMNMX R20, R44, R7, !PT ;  /* 0x000000072c147209 */ /* 0x000fc60007800000 */
[----:B------:R-:W3:Y:S01]  /*6850*/  MUFU.EX2 R18, R30 ;  /* 0x0000001e00127308 */ /* 0x000ee20000000800 */
[----:B------:R-:W-:Y:S01]  /*6860*/  FMNMX R7, R45, R20, !PT ;  /* 0x000000142d077209 */ /* 0x000fe20007800000 */
[----:B-1----:R-:W-:Y:S01]  /*6870*/  @!P6 FMUL R19, R19, R19 ;  /* 0x000000131313e220 */ /* 0x002fe20000400000 */
[----:B------:R-:W-:Y:S02]  /*6880*/  FSETP.GEU.AND P6, PT, R23, -126, PT ;  /* 0xc2fc00001700780b */ /* 0x000fe40003fce000 */
[----:B------:R-:W-:-:S03]  /*6890*/  FMNMX R20, R48, R7, !PT ;  /* 0x0000000730147209 */ /* 0x000fc60007800000 */
[----:B------:R1:W4:Y:S01]  /*68a0*/  MUFU.EX2 R14, R26 ;  /* 0x0000001a000e7308 */ /* 0x0003220000000800 */
[----:B--2---:R-:W-:Y:S01]  /*68b0*/  @!P4 FMUL R17, R17, R17 ;  /* 0x000000111111c220 */ /* 0x004fe20000400000 */
[----:B------:R-:W-:Y:S02]  /*68c0*/  FSETP.GEU.AND P4, PT, R21, -126, PT ;  /* 0xc2fc00001500780b */ /* 0x000fe40003f8e000 */
[----:B------:R-:W-:-:S04]  /*68d0*/  FMNMX R7, R49, R20, !PT ;  /* 0x0000001431077209 */ /* 0x000fc80007800000 */
[----:B------:R-:W-:Y:S01]  /*68e0*/  FMNMX R22, R52, R7, !PT ;  /* 0x0000000734167209 */ /* 0x000fe20007800000 */
[----:B---3--:R-:W-:Y:S01]  /*68f0*/  @!P5 FMUL R18, R18, R18 ;  /* 0x000000121212d220 */ /* 0x008fe20000400000 */
[----:B------:R-:W-:Y:S01]  /*6900*/  FSETP.GEU.AND P5, PT, R38, -126, PT ;  /* 0xc2fc00002600780b */ /* 0x000fe20003fae000 */
[----:B------:R-:W-:Y:S01]  /*6910*/  @!P6 FMUL R23, R23, 0.5 ;  /* 0x3f0000001717e820 */ /* 0x000fe20000400000 */
[----:B------:R-:W-:Y:S01]  /*6920*/  FMNMX R7, R53, R22, !PT ;  /* 0x0000001635077209 */ /* 0x000fe20007800000 */
[----:B-1----:R-:W-:-:S02]  /*6930*/  FFMA R26, R47, UR39, -R168 ;  /* 0x000000272f1a7c23 */ /* 0x002fc400080008a8 */
[----:B------:R-:W-:Y:S01]  /*6940*/  @!P4 FMUL R21, R21, 0.5 ;  /* 0x3f0000001515c820 */ /* 0x000fe20000400000 */
[----:B----4-:R-:W-:Y:S01]  /*6950*/  @!P3 FMUL R14, R14, R14 ;  /* 0x0000000e0e0eb220 */ /* 0x010fe20000400000 */
[----:B------:R-:W-:Y:S01]  /*6960*/  FSETP.GEU.AND P3, PT, R34, -126, PT ;  /* 0xc2fc00002200780b */ /* 0x000fe20003f6e000 */
[----:B------:R-:W1:Y:S01]  /*6970*/  SHFL.BFLY PT, R24, R7, 0x1, 0x1f ;  /* 0x0c201f0007187f89 */ /* 0x000e6200000e0000 */
[----:B------:R-:W2:Y:S04]  /*6980*/  MUFU.EX2 R23, R23 ;  /* 0x0000001700177308 */ /* 0x000ea80000000800 */
[----:B------:R-:W-:-:S04]  /*6990*/  @!P5 FMUL R38, R38, 0.5 ;  /* 0x3f0000002626d820 */ /* 0x000fc80000400000 */
[----:B------:R-:W3:Y:S03]  /*69a0*/  MUFU.EX2 R21, R21 ;  /* 0x0000001500157308 */ /* 0x000ee60000000800 */
[----:B------:R-:W-:-:S05]  /*69b0*/  @!P3 FMUL R34, R34, 0.5 ;  /* 0x3f0000002222b820 */ /* 0x000fca0000400000 */
[----:B------:R-:W4:Y:S01]  /*69c0*/  MUFU.EX2 R22, R38 ;  /* 0x0000002600167308 */ /* 0x000f220000000800 */
[----:B--2---:R-:W-:Y:S01]  /*69d0*/  @!P6 FMUL R23, R23, R23 ;  /* 0x000000171717e220 */ /* 0x004fe20000400000 */
[----:B------:R-:W-:Y:S02]  /*69e0*/  FSETP.GEU.AND P6, PT, R26, -126, PT ;  /* 0xc2fc00001a00780b */ /* 0x000fe40003fce000 */
[----:B-1----:R-:W-:-:S04]  /*69f0*/  FMNMX R7, R7, R24, !PT ;  /* 0x0000001807077209 */ /* 0x002fc80007800000 */
[----:B------:R-:W1:Y:S01]  /*6a00*/  MUFU.EX2 R20, R34 ;  /* 0x0000002200147308 */ /* 0x000e620000000800 */
[----:B---3--:R-:W-:Y:S01]  /*6a10*/  @!P4 FMUL R21, R21, R21 ;  /* 0x000000151515c220 */ /* 0x008fe20000400000 */
[----:B------:R-:W-:Y:S01]  /*6a20*/  FSETP.GEU.AND P4, PT, R43, -126, PT ;  /* 0xc2fc00002b00780b */ /* 0x000fe20003f8e000 */
[----:B------:R-:W2:Y:S04]  /*6a30*/  SHFL.BFLY PT, R30, R7, 0x2, 0x1f ;  /* 0x0c401f00071e7f89 */ /* 0x000ea800000e0000 */
[----:B------:R-:W-:Y:S01]  /*6a40*/  @!P6 FMUL R26, R26, 0.5 ;  /* 0x3f0000001a1ae820 */ /* 0x000fe20000400000 */
[----:B----4-:R-:W-:Y:S01]  /*6a50*/  @!P5 FMUL R22, R22, R22 ;  /* 0x000000161616d220 */ /* 0x010fe20000400000 */
[----:B------:R-:W-:-:S04]  /*6a60*/  FSETP.GEU.AND P5, PT, R31, -126, PT ;  /* 0xc2fc00001f00780b */ /* 0x000fc80003fae000 */
[----:B------:R-:W3:Y:S02]  /*6a70*/  MUFU.EX2 R26, R26 ;  /* 0x0000001a001a7308 */ /* 0x000ee40000000800 */
[----:B------:R-:W-:Y:S01]  /*6a80*/  @!P4 FMUL R43, R43, 0.5 ;  /* 0x3f0000002b2bc820 */ /* 0x000fe20000400000 */
[----:B-1----:R-:W-:Y:S01]  /*6a90*/  @!P3 FMUL R20, R20, R20 ;  /* 0x000000141414b220 */ /* 0x002fe20000400000 */
[----:B------:R-:W-:-:S04]  /*6aa0*/  FSETP.GEU.AND P3, PT, R27, -126, PT ;  /* 0xc2fc00001b00780b */ /* 0x000fc80003f6e000 */
[----:B------:R1:W4:Y:S01]  /*6ab0*/  MUFU.EX2 R24, R43 ;  /* 0x0000002b00187308 */ /* 0x0003220000000800 */
[----:B------:R-:W-:Y:S01]  /*6ac0*/  @!P5 FMUL R31, R31, 0.5 ;  /* 0x3f0000001f1fd820 */ /* 0x000fe20000400000 */
[----:B--2---:R-:W-:-:S06]  /*6ad0*/  FMNMX R7, R7, R30, !PT ;  /* 0x0000001e07077209 */ /* 0x004fcc0007800000 */
[----:B------:R-:W2:Y:S01]  /*6ae0*/  MUFU.EX2 R31, R31 ;  /* 0x0000001f001f7308 */ /* 0x000ea20000000800 */
[----:B---3--:R-:W-:Y:S01]  /*6af0*/  @!P6 FMUL R26, R26, R26 ;  /* 0x0000001a1a1ae220 */ /* 0x008fe20000400000 */
[----:B------:R-:W-:Y:S01]  /*6b00*/  @!P3 FMUL R27, R27, 0.5 ;  /* 0x3f0000001b1bb820 */ /* 0x000fe20000400000 */
[----:B------:R-:W-:-:S04]  /*6b10*/  FSETP.NEU.AND P6, PT, R7, -INF , PT ;  /* 0xff8000000700780b */ /* 0x000fc80003fcd000 */
[----:B-1----:R-:W-:Y:S01]  /*6b20*/  FSEL R43, R7, RZ, P6 ;  /* 0x000000ff072b7208 */ /* 0x002fe20003000000 */
[----:B------:R-:W1:Y:S01]  /*6b30*/  MUFU.EX2 R27, R27 ;  /* 0x0000001b001b7308 */ /* 0x000e620000000800 */
[----:B----4-:R-:W-:Y:S01]  /*6b40*/  @!P4 FMUL R24, R24, R24 ;  /* 0x000000181818c220 */ /* 0x010fe20000400000 */
[----:B------:R-:W-:Y:S02]  /*6b50*/  FSETP.GEU.AND P4, PT, R51, -126, PT ;  /* 0xc2fc00003300780b */ /* 0x000fe40003f8e000 */
[----:B------:R-:W-:Y:S01]  /*6b60*/  FSETP.GEU.AND P6, PT, R55, -126, PT ;  /* 0xc2fc00003700780b */ /* 0x000fe20003fce000 */
[C---:B------:R-:W-:Y:S01]  /*6b70*/  FMUL R38, R43.reuse, UR39 ;  /* 0x000000272b267c20 */ /* 0x040fe20008400000 */
[----:B------:R-:W-:-:S01]  /*6b80*/  FADD R43, -R43, R10 ;  /* 0x0000000a2b2b7221 */ /* 0x000fc20000000100 */
[----:B--2---:R-:W-:Y:S01]  /*6b90*/  @!P5 FMUL R31, R31, R31 ;  /* 0x0000001f1f1fd220 */ /* 0x004fe20000400000 */
[----:B------:R-:W-:Y:S01]  /*6ba0*/  FSETP.GEU.AND P5, PT, R54, -126, PT ;  /* 0xc2fc00003600780b */ /* 0x000fe20003fae000 */
[--C-:B------:R-:W-:Y:S01]  /*6bb0*/  FFMA R42, R25, UR39, -R38.reuse ;  /* 0x00000027192a7c23 */ /* 0x100fe20008000826 */
[----:B------:R-:W-:-:S01]  /*6bc0*/  FFMA R46, R28, UR39, -R38 ;  /* 0x000000271c2e7c23 */ /* 0x000fc20008000826 */
[--C-:B------:R-:W-:Y:S01]  /*6bd0*/  FFMA R15, R15, UR39, -R38.reuse ;  /* 0x000000270f0f7c23 */ /* 0x100fe20008000826 */
[----:B------:R-:W-:-:S03]  /*6be0*/  FFMA R47, R29, UR39, -R38 ;  /* 0x000000271d2f7c23 */ /* 0x000fc60008000826 */
[----:B------:R-:W-:Y:S01]  /*6bf0*/  @!P4 FMUL R51, R51, 0.5 ;  /* 0x3f0000003333c820 */ /* 0x000fe20000400000 */
[----:B------:R-:W-:-:S01]  /*6c00*/  FFMA R32, R32, UR39, -R38 ;  /* 0x0000002720207c23 */ /* 0x000fc20008000826 */
[----:B-1----:R-:W-:Y:S01]  /*6c10*/  @!P3 FMUL R27, R27, R27 ;  /* 0x0000001b1b1bb220 */ /* 0x002fe20000400000 */
[----:B------:R-:W-:Y:S01]  /*6c20*/  FSETP.GEU.AND P3, PT, R50, -126, PT ;  /* 0xc2fc00003200780b */ /* 0x000fe20003f6e000 */
[----:B------:R1:W2:Y:S01]  /*6c30*/  MUFU.EX2 R30, R51 ;  /* 0x00000033001e7308 */ /* 0x0002a20000000800 */
[----:B------:R-:W-:Y:S01]  /*6c40*/  @!P6 FMUL R55, R55, 0.5 ;  /* 0x3f0000003737e820 */ /* 0x000fe20000400000 */
[--C-:B------:R-:W-:Y:S01]  /*6c50*/  FFMA R41, R41, UR39, -R38.reuse ;  /* 0x0000002729297c23 */ /* 0x100fe20008000826 */
[----:B------:R-:W-:-:S01]  /*6c60*/  FFMA R40, R40, UR39, -R38 ;  /* 0x0000002728287c23 */ /* 0x000fc20008000826 */
[----:B------:R-:W-:Y:S01]  /*6c70*/  @!P5 FMUL R54, R54, 0.5 ;  /* 0x3f0000003636d820 */ /* 0x000fe20000400000 */
[----:B------:R-:W-:-:S01]  /*6c80*/  FFMA R49, R49, UR39, -R38 ;  /* 0x0000002731317c23 */ /* 0x000fc20008000826 */
[--C-:B------:R-:W-:Y:S01]  /*6c90*/  FFMA R48, R48, UR39, -R38.reuse ;  /* 0x0000002730307c23 */ /* 0x100fe20008000826 */
[----:B------:R-:W-:-:S01]  /*6ca0*/  FFMA R52, R52, UR39, -R38 ;  /* 0x0000002734347c23 */ /* 0x000fc20008000826 */
[----:B------:R-:W3:Y:S01]  /*6cb0*/  MUFU.EX2 R39, R54 ;  /* 0x0000003600277308 */ /* 0x000ee20000000800 */
[----:B-1----:R-:W-:-:S01]  /*6cc0*/  FFMA R51, R36, UR39, -R38 ;  /* 0x0000002724337c23 */ /* 0x002fc20008000826 */
[----:B------:R-:W-:Y:S01]  /*6cd0*/  FMUL R43, R43, UR39 ;  /* 0x000000272b2b7c20 */ /* 0x000fe20008400000 */
[----:B------:R-:W-:-:S01]  /*6ce0*/  FADD R10, R14, R27 ;  /* 0x0000001b0e0a7221 */ /* 0x000fc20000000000 */
[----:B------:R-:W-:Y:S01]  /*6cf0*/  @!P3 FMUL R50, R50, 0.5 ;  /* 0x3f0000003232b820 */ /* 0x000fe20000400000 */
[----:B------:R-:W-:-:S02]  /*6d00*/  F2FP.SATFINITE.E4M3.F32.PACK_AB_MERGE_C R14, RZ, R14, RZ ;  /* 0x0000000eff0e723e */ /* 0x000fc400048070ff */
[----:B------:R-:W-:Y:S01]  /*6d10*/  F2FP.SATFINITE.E4M3.F32.PACK_AB_MERGE_C R27, RZ, R27, RZ ;  /* 0x0000001bff1b723e */ /* 0x000fe200048070ff */
[----:B------:R1:W4:Y:S01]  /*6d20*/  MUFU.EX2 R35, R50 ;  /* 0x0000003200237308 */ /* 0x0003220000000800 */
[----:B--2---:R-:W-:Y:S01]  /*6d30*/  @!P4 FMUL R30, R30, R30 ;  /* 0x0000001e1e1ec220 */ /* 0x004fe20000400000 */
[----:B------:R-:W-:Y:S01]  /*6d40*/  FSETP.GEU.AND P4, PT, R42, -126, PT ;  /* 0xc2fc00002a00780b */ /* 0x000fe20003f8e000 */
[----:B------:R-:W-:Y:S02]  /*6d50*/  IMAD.U32 R14, R14, 0x10000, RZ ;  /* 0x000100000e0e7824 */ /* 0x000fe400078e00ff */
[----:B------:R-:W-:-:S03]  /*6d60*/  IMAD.U32 R27, R27, 0x10000, RZ ;  /* 0x000100001b1b7824 */ /* 0x000fc600078e00ff */
[----:B------:R-:W2:Y:S01]  /*6d70*/  MUFU.EX2 R34, R55 ;  /* 0x0000003700227308 */ /* 0x000ea20000000800 */
[----:B---3--:R-:W-:Y:S01]  /*6d80*/  @!P5 FMUL R39, R39, R39 ;  /* 0x000000272727d220 */ /* 0x008fe20000400000 */
[----:B------:R-:W-:Y:S01]  /*6d90*/  FSETP.GEU.AND P5, PT, R46, -126, PT ;  /* 0xc2fc00002e00780b */ /* 0x000fe20003fae000 */
[----:B-1----:R-:W-:-:S02]  /*6da0*/  FFMA R50, R33, UR39, -R38 ;  /* 0x0000002721327c23 */ /* 0x002fc40008000826 */
[----:B------:R-:W-:Y:S01]  /*6db0*/  FADD R54, R22, R39 ;  /* 0x0000002716367221 */ /* 0x000fe20000000000 */
[----:B------:R-:W-:Y:S01]  /*6dc0*/  F2FP.SATFINITE.E4M3.F32.PACK_AB_MERGE_C R22, RZ, R22, RZ ;  /* 0x00000016ff16723e */ /* 0x000fe200048070ff */
[----:B------:R-:W-:Y:S01]  /*6dd0*/  @!P4 FMUL R42, R42, 0.5 ;  /* 0x3f0000002a2ac820 */ /* 0x000fe20000400000 */
[----:B------:R-:W-:Y:S01]  /*6de0*/  F2FP.SATFINITE.E4M3.F32.PACK_AB_MERGE_C R39, RZ, R39, RZ ;  /* 0x00000027ff27723e */ /* 0x000fe200048070ff */
[----:B----4-:R-:W-:Y:S01]  /*6df0*/  @!P3 FMUL R35, R35, R35 ;  /* 0x000000232323b220 */ /* 0x010fe20000400000 */
[----:B------:R-:W-:Y:S01]  /*6e00*/  FSETP.GEU.AND P3, PT, R15, -126, PT ;  /* 0xc2fc00000f00780b */ /* 0x000fe20003f6e000 */
[----:B------:R1:W3:Y:S01]  /*6e10*/  MUFU.EX2 R28, R42 ;  /* 0x0000002a001c7308 */ /* 0x0002e20000000800 */
[----:B------:R-:W-:-:S03]  /*6e20*/  SHF.L.U32 R39, R39, 0x10, RZ ;  /* 0x0000001027277819 */ /* 0x000fc600000006ff */
[----:B------:R-:W-:Y:S01]  /*6e30*/  @!P5 FMUL R46, R46, 0.5 ;  /* 0x3f0000002e2ed820 */ /* 0x000fe20000400000 */
[----:B--2---:R-:W-:Y:S01]  /*6e40*/  @!P6 FMUL R34, R34, R34 ;  /* 0x000000222222e220 */ /* 0x004fe20000400000 */
[----:B------:R-:W-:Y:S02]  /*6e50*/  FSETP.GEU.AND P6, PT, R47, -126, PT ;  /* 0xc2fc00002f00780b */ /* 0x000fe40003fce000 */
[----:B------:R2:W4:Y:S01]  /*6e60*/  MUFU.EX2 R29, R46 ;  /* 0x0000002e001d7308 */ /* 0x0005220000000800 */
[----:B-1----:R-:W-:-:S03]  /*6e70*/  FFMA R42, R37, UR39, -R38 ;  /* 0x00000027252a7c23 */ /* 0x002fc60008000826 */
[----:B------:R-:W-:-:S04]  /*6e80*/  @!P3 FMUL R15, R15, 0.5 ;  /* 0x3f0000000f0fb820 */ /* 0x000fc80000400000 */
[----:B------:R-:W1:Y:S01]  /*6e90*/  MUFU.EX2 R25, R15 ;  /* 0x0000000f00197308 */ /* 0x000e620000000800 */
[----:B---3--:R-:W-:Y:S01]  /*6ea0*/  @!P4 FMUL R28, R28, R28 ;  /* 0x0000001c1c1cc220 */ /* 0x008fe20000400000 */
[----:B------:R-:W-:Y:S01]  /*6eb0*/  FSETP.GEU.AND P4, PT, R50, -126, PT ;  /* 0xc2fc00003200780b */ /* 0x000fe20003f8e000 */
[----:B--2---:R-:W-:-:S01]  /*6ec0*/  FFMA R46, R44, UR39, -R38 ;  /* 0x000000272c2e7c23 */ /* 0x004fc20008000826 */
[----:B------:R-:W-:-:S04]  /*6ed0*/  @!P6 FMUL R47, R47, 0.5 ;  /* 0x3f0000002f2fe820 */ /* 0x000fc80000400000 */
[----:B------:R2:W3:Y:S01]  /*6ee0*/  MUFU.EX2 R15, R47 ;  /* 0x0000002f000f7308 */ /* 0x0004e20000000800 */
[----:B----4-:R-:W-:Y:S01]  /*6ef0*/  @!P5 FMUL R29, R29, R29 ;  /* 0x0000001d1d1dd220 */ /* 0x010fe20000400000 */
[----:B------:R-:W-:-:S05]  /*6f00*/  FSETP.GEU.AND P5, PT, R51, -126, PT ;  /* 0xc2fc00003300780b */ /* 0x000fca0003fae000 */
[----:B------:R-:W-:Y:S01]  /*6f10*/  @!P4 FMUL R50, R50, 0.5 ;  /* 0x3f0000003232c820 */ /* 0x000fe20000400000 */
[----:B-1----:R-:W-:Y:S01]  /*6f20*/  @!P3 FMUL R25, R25, R25 ;  /* 0x000000191919b220 */ /* 0x002fe20000400000 */
[----:B------:R-:W-:Y:S02]  /*6f30*/  FSETP.GEU.AND P3, PT, R32, -126, PT ;  /* 0xc2fc00002000780b */ /* 0x000fe40003f6e000 */
[----:B------:R1:W4:Y:S01]  /*6f40*/  MUFU.EX2 R36, R50 ;  /* 0x0000003200247308 */ /* 0x0003220000000800 */
[----:B--2---:R-:W-:-:S01]  /*6f50*/  FFMA R47, R45, UR39, -R38 ;  /* 0x000000272d2f7c23 */ /* 0x004fc20008000826 */
[----:B------:R-:W-:Y:S01]  /*6f60*/  FFMA R38, R53, UR39, -R38 ;  /* 0x0000002735267c23 */ /* 0x000fe20008000826 */
[----:B------:R-:W-:-:S01]  /*6f70*/  FADD R53, R23, R34 ;  /* 0x0000002217357221 */ /* 0x000fc20000000000 */
[----:B------:R-:W-:Y:S01]  /*6f80*/  @!P5 FMUL R51, R51, 0.5 ;  /* 0x3f0000003333d820 */ /* 0x000fe20000400000 */
[----:B------:R-:W-:Y:S01]  /*6f90*/  F2FP.SATFINITE.E4M3.F32.PACK_AB_MERGE_C R23, RZ, R23, RZ ;  /* 0x00000017ff17723e */ /* 0x000fe200048070ff */
[----:B---3--:R-:W-:Y:S01]  /*6fa0*/  @!P6 FMUL R15, R15, R15 ;  /* 0x0000000f0f0fe220 */ /* 0x008fe20000400000 */
[----:B------:R-:W-:Y:S01]  /*6fb0*/  FSETP.GEU.AND P6, PT, R42, -126, PT ;  /* 0xc2fc00002a00780b */ /* 0x000fe20003fce000 */
[----:B------:R2:W3:Y:S01]  /*6fc0*/  MUFU.EX2 R37, R51 ;  /* 0x0000003300257308 */ /* 0x0004e20000000800 */
[----:B-1----:R-:W-:-:S01]  /*6fd0*/  FADD R50, -R16, R9 ;  /* 0x0000000910327221 */ /* 0x002fc20000000100 */
[----:B------:R-:W-:Y:S01]  /*6fe0*/  FADD R16, R17, R24 ;  /* 0x0000001811107221 */ /* 0x000fe20000000000 */
[----:B------:R-:W-:Y:S01]  /*6ff0*/  F2FP.SATFINITE.E4M3.F32.PACK_AB_MERGE_C R17, RZ, R17, RZ ;  /* 0x00000011ff11723e */ /* 0x000fe200048070ff */
[----:B------:R-:W-:Y:S01]  /*7000*/  @!P3 FMUL R32, R32, 0.5 ;  /* 0x3f0000002020b820 */ /* 0x000fe20000400000 */
[----:B------:R-:W-:Y:S01]  /*7010*/  FMUL R50, R50, UR39 ;  /* 0x0000002732327c20 */ /* 0x000fe20008400000 */
[----:B------:R-:W-:-:S02]  /*7020*/  F2FP.SATFINITE.E4M3.F32.PACK_AB_MERGE_C R24, RZ, R24, RZ ;  /* 0x00000018ff18723e */ /* 0x000fc400048070ff */
[----:B------:R-:W1:Y:S01]  /*7030*/  MUFU.EX2 R33, R32 ;  /* 0x0000002000217308 */ /* 0x000e620000000800 */
[----:B----4-:R-:W-:Y:S01]  /*7040*/  @!P4 FMUL R36, R36, R36 ;  /* 0x000000242424c220 */ /* 0x010fe20000400000 */
[----:B------:R-:W-:Y:S01]  /*7050*/  FSETP.GEU.AND P4, PT, R41, -126, PT ;  /* 0xc2fc00002900780b */ /* 0x000fe20003f8e000 */
[----:B--2---:R-:W-:-:S01]  /*7060*/  FADD R51, R21, R30 ;  /* 0x0000001e15337221 */ /* 0x004fc20000000000 */
[----:B------:R-:W-:Y:S01]  /*7070*/  @!P6 FMUL R42, R42, 0.5 ;  /* 0x3f0000002a2ae820 */ /* 0x000fe20000400000 */
[----:B------:R-:W-:Y:S02]  /*7080*/  F2FP.SATFINITE.E4M3.F32.PACK_AB_MERGE_C R21, RZ, R21, RZ ;  /* 0x00000015ff15723e */ /* 0x000fe400048070ff */
[----:B------:R-:W-:Y:S01]  /*7090*/  LOP3.LUT R17, R17, 0xffff, RZ, 0xc0, !PT ;  /* 0x0000ffff11117812 */ /* 0x000fe200078ec0ff */
[----:B------:R2:W4:Y:S01]  /*70a0*/  MUFU.EX2 R32, R42 ;  /* 0x0000002a00207308 */ /* 0x0005220000000800 */
[----:B---3--:R-:W-:Y:S01]  /*70b0*/  @!P5 FMUL R37, R37, R37 ;  /* 0x000000252525d220 */ /* 0x008fe20000400000 */
[----:B------:R-:W-:-:S02]  /*70c0*/  FSETP.GEU.AND P5, PT, R46, -126, PT ;  /* 0xc2fc00002e00780b */ /* 0x000fc40003fae000 */
[----:B------:R-:W-:Y:S01]  /*70d0*/  F2FP.SATFINITE.E4M3.F32.PACK_AB_MERGE_C R30, RZ, R30, RZ ;  /* 0x0000001eff1e723e */ /* 0x000fe200048070ff */
[----:B------:R-:W-:Y:S01]  /*70e0*/  IMAD.SHL.U32 R17, R17, 0x1000000, RZ ;  /* 0x0100000011117824 */ /* 0x000fe200078e00ff */
[----:B------:R-:W-:Y:S01]  /*70f0*/  LOP3.LUT R21, R21, 0xffff, RZ, 0xc0, !PT ;  /* 0x0000ffff15157812 */ /* 0x000fe200078ec0ff */
[----:B------:R-:W-:Y:S01]  /*7100*/  @!P4 FMUL R41, R41, 0.5 ;  /* 0x3f0000002929c820 */ /* 0x000fe20000400000 */
[----:B------:R-:W-:Y:S01]  /*7110*/  F2FP.SATFINITE.E4M3.F32.PACK_AB_MERGE_C R34, RZ, R34, RZ ;  /* 0x00000022ff22723e */ /* 0x000fe200048070ff */
[----:B-1----:R-:W-:Y:S01]  /*7120*/  @!P3 FMUL R33, R33, R33 ;  /* 0x000000212121b220 */ /* 0x002fe20000400000 */
[----:B------:R-:W-:Y:S01]  /*7130*/  FSETP.GEU.AND P3, PT, R40, -126, PT ;  /* 0xc2fc00002800780b */ /* 0x000fe20003f6e000 */
[----:B------:R1:W3:Y:S01]  /*7140*/  MUFU.EX2 R45, R41 ;  /* 0x00000029002d7308 */ /* 0x0002e20000000800 */
[----:B--2---:R-:W-:-:S01]  /*7150*/  FADD R42, R19, R26 ;  /* 0x0000001a132a7221 */ /* 0x004fc20000000000 */
[----:B------:R-:W-:Y:S01]  /*7160*/  F2FP.SATFINITE.E4M3.F32.PACK_AB_MERGE_C R19, RZ, R19, RZ ;  /* 0x00000013ff13723e */ /* 0x000fe200048070ff */
[----:B------:R-:W-:-:S02]  /*7170*/  IMAD.SHL.U32 R21, R21, 0x1000000, RZ ;  /* 0x0100000015157824 */ /* 0x000fc400078e00ff */
[----:B------:R-:W-:Y:S01]  /*7180*/  @!P5 FMUL R46, R46, 0.5 ;  /* 0x3f0000002e2ed820 */ /* 0x000fe20000400000 */
[----:B------:R-:W-:-:S01]  /*7190*/  FADD R169, R42, R53 ;  /* 0x000000352aa97221 */ /* 0x000fc20000000000 */
[----:B----4-:R-:W-:Y:S01]  /*71a0*/  @!P6 FMUL R32, R32, R32 ;  /* 0x000000202020e220 */ /* 0x010fe20000400000 */
[----:B------:R-:W-:Y:S01]  /*71b0*/  FSETP.GEU.AND P6, PT, R47, -126, PT ;  /* 0xc2fc00002f00780b */ /* 0x000fe20003fce000 */
[----:B-1----:R-:W-:Y:S02]  /*71c0*/  FADD R41, R18, R31 ;  /* 0x0000001f12297221 */ /* 0x002fe40000000000 */
[----:B------:R-:W1:Y:S01]  /*71d0*/  MUFU.EX2 R46, R46 ;  /* 0x0000002e002e7308 */ /* 0x000e620000000800 */
[----:B------:R-:W-:Y:S01]  /*71e0*/  F2FP.SATFINITE.E4M3.F32.PACK_AB_MERGE_C R18, RZ, R18, RZ ;  /* 0x00000012ff12723e */ /* 0x000fe200048070ff */
[----:B------:R-:W-:Y:S01]  /*71f0*/  @!P3 FMUL R40, R40, 0.5 ;  /* 0x3f0000002828b820 */ /* 0x000fe20000400000 */
[----:B------:R-:W-:-:S01]  /*7200*/  FADD R168, R41, R54 ;  /* 0x0000003629a87221 */ /* 0x000fc20000000000 */
[----:B------:R-:W-:Y:S01]  /*7210*/  FADD R54, R16, R51 ;  /* 0x0000003310367221 */ /* 0x000fe20000000000 */
[----:B------:R-:W-:Y:S01]  /*7220*/  SHF.L.U32 R18, R18, 0x10, RZ ;  /* 0x0000001012127819 */ /* 0x000fe200000006ff */
[----:B---3--:R-:W-:-:S02]  /*7230*/  @!P4 FMUL R45, R45, R45 ;  /* 0x0000002d2d2dc220 */ /* 0x008fc40000400000 */
[----:B------:R-:W2:Y:S01]  /*7240*/  MUFU.EX2 R44, R40 ;  /* 0x00000028002c7308 */ /* 0x000ea20000000800 */
[----:B------:R-:W-:Y:S01]  /*7250*/  FSETP.GEU.AND P4, PT, R49, -126, PT ;  /* 0xc2fc00003100780b */ /* 0x000fe20003f8e000 */
[----:B------:R-:W-:Y:S01]  /*7260*/  @!P6 FMUL R47, R47, 0.5 ;  /* 0x3f0000002f2fe820 */ /* 0x000fe20000400000 */
[----:B------:R-:W-:-:S01]  /*7270*/  FADD R16, R28, R45 ;  /* 0x0000002d1c107221 */ /* 0x000fc20000000000 */
[----:B------:R-:W-:Y:S01]  /*7280*/  F2FP.SATFINITE.E4M3.F32.PACK_AB_MERGE_C R28, RZ, R28, RZ ;  /* 0x0000001cff1c723e */ /* 0x000fe200048070ff */
[----:B------:R-:W-:-:S01]  /*7290*/  FADD R54, R54, R169 ;  /* 0x000000a936367221 */ /* 0x000fc20000000000 */
[----:B------:R-:W-:Y:S02]  /*72a0*/  F2FP.SATFINITE.E4M3.F32.PACK_AB_MERGE_C R45, RZ, R45, RZ ;  /* 0x0000002dff2d723e */ /* 0x000fe400048070ff */
[----:B------:R3:W4:Y:S01]  /*72b0*/  MUFU.EX2 R40, R47 ;  /* 0x0000002f00287308 */ /* 0x0007220000000800 */
[----:B-1----:R-:W-:Y:S01]  /*72c0*/  @!P5 FMUL R46, R46, R46 ;  /* 0x0000002e2e2ed220 */ /* 0x002fe20000400000 */
[----:B------:R-:W-:-:S02]  /*72d0*/  FSETP.GEU.AND P5, PT, R52, -126, PT ;  /* 0xc2fc00003400780b */ /* 0x000fc40003fae000 */
[----:B------:R-:W-:Y:S02]  /*72e0*/  LOP3.LUT R28, R28, 0xffff, RZ, 0xc0, !PT ;  /* 0x0000ffff1c1c7812 */ /* 0x000fe400078ec0ff */
[----:B------:R-:W-:Y:S01]  /*72f0*/  @!P4 FMUL R49, R49, 0.5 ;  /* 0x3f0000003131c820 */ /* 0x000fe20000400000 */
[----:B------:R-:W-:Y:S01]  /*7300*/  LOP3.LUT R45, R45, 0xffff, RZ, 0xc0, !PT ;  /* 0x0000ffff2d2d7812 */ /* 0x000fe200078ec0ff */
[----:B--2---:R-:W-:Y:S01]  /*7310*/  @!P3 FMUL R44, R44, R44 ;  /* 0x0000002c2c2cb220 */ /* 0x004fe20000400000 */
[----:B------:R-:W-:Y:S01]  /*7320*/  FSETP.GEU.AND P3, PT, R48, -126, PT ;  /* 0xc2fc00003000780b */ /* 0x000fe20003f6e000 */
[----:B---3--:R-:W-:Y:S02]  /*7330*/  FADD R47, R20, R35 ;  /* 0x00000023142f7221 */ /* 0x008fe40000000000 */
[----:B------:R-:W1:Y:S01]  /*7340*/  MUFU.EX2 R49, R49 ;  /* 0x0000003100317308 */ /* 0x000e620000000800 */
[----:B------:R-:W-:Y:S02]  /*7350*/  F2FP.SATFINITE.E4M3.F32.PACK_AB_MERGE_C R20, RZ, R20, RZ ;  /* 0x00000014ff14723e */ /* 0x000fe400048070ff */
[----:B------:R-:W-:Y:S01]  /*7360*/  @!P5 FMUL R52, R52, 0.5 ;  /* 0x3f0000003434d820 */ /* 0x000fe20000400000 */
[----:B------:R-:W-:-:S01]  /*7370*/  FADD R55, R10, R47 ;  /* 0x0000002f0a377221 */ /* 0x000fc20000000000 */
[----:B----4-:R-:W-:Y:S01]  /*7380*/  @!P6 FMUL R40, R40, R40 ;  /* 0x000000282828e220 */ /* 0x010fe20000400000 */
[----:B------:R-:W-:Y:S01]  /*7390*/  FSETP.GEU.AND P6, PT, R38, -126, PT ;  /* 0xc2fc00002600780b */ /* 0x000fe20003fce000 */
[----:B------:R-:W-:Y:S01]  /*73a0*/  FADD R10, R25, R44 ;  /* 0x0000002c190a7221 */ /* 0x000fe20000000000 */
[----:B------:R-:W-:Y:S01]  /*73b0*/  F2FP.SATFINITE.E4M3.F32.PACK_AB_MERGE_C R25, RZ, R25, RZ ;  /* 0x00000019ff19723e */ /* 0x000fe200048070ff */
[----:B------:R-:W2:Y:S01]  /*73c0*/  MUFU.EX2 R52, R52 ;  /* 0x0000003400347308 */ /* 0x000ea20000000800 */
[----:B------:R-:W-:-:S01]  /*73d0*/  FADD R41, R15, R40 ;  /* 0x000000280f297221 */ /* 0x000fc20000000000 */
[----:B------:R-:W-:Y:S01]  /*73e0*/  @!P3 FMUL R48, R48, 0.5 ;  /* 0x3f0000003030b820 */ /* 0x000fe20000400000 */
[----:B------:R-:W-:Y:S01]  /*73f0*/  F2FP.SATFINITE.E4M3.F32.PACK_AB_MERGE_C R15, RZ, R15, RZ ;  /* 0x0000000fff0f723e */ /* 0x000fe200048070ff */
[----:B------:R-:W-:Y:S01]  /*7400*/  IMAD.U32 R20, R20, 0x10000, RZ ;  /* 0x0001000014147824 */ /* 0x000fe200078e00ff */
[----:B------:R-:W-:Y:S01]  /*7410*/  F2FP.SATFINITE.E4M3.F32.PACK_AB_MERGE_C R40, RZ, R40, RZ ;  /* 0x00000028ff28723e */ /* 0x000fe200048070ff */
[----:B------:R-:W-:Y:S01]  /*7420*/  FADD R55, R55, R168 ;  /* 0x000000a837377221 */ /* 0x000fe20000000000 */
[----:B------:R-:W-:Y:S01]  /*7430*/  LOP3.LUT R25, R25, 0xff, RZ, 0xc0, !PT ;  /* 0x000000ff19197812 */ /* 0x000fe200078ec0ff */
[----:B------:R-:W3:Y:S01]  /*7440*/  MUFU.EX2 R48, R48 ;  /* 0x0000003000307308 */ /* 0x000ee20000000800 */
[----:B-1----:R-:W-:Y:S01]  /*7450*/  @!P4 FMUL R49, R49, R49 ;  /* 0x000000313131c220 */ /* 0x002fe20000400000 */
[----:B------:R-:W-:Y:S01]  /*7460*/  @!P6 FMUL R38, R38, 0.5 ;  /* 0x3f0000002626e820 */ /* 0x000fe20000400000 */
[----:B------:R-:W-:Y:S01]  /*7470*/  FSETP.GEU.AND P4, PT, R50, -126, PT ;  /* 0xc2fc00003200780b */ /* 0x000fe20003f8e000 */
[----:B------:R-:W-:Y:S01]  /*7480*/  FADD R54, R55, R54 ;  /* 0x0000003637367221 */ /* 0x000fe20000000000 */
[----:B------:R-:W-:-:S01]  /*7490*/  FADD R51, R36, R49 ;  /* 0x0000003124337221 */ /* 0x000fc20000000000 */
[----:B------:R-:W-:-:S02]  /*74a0*/  F2FP.SATFINITE.E4M3.F32.PACK_AB_MERGE_C R36, RZ, R36, RZ ;  /* 0x00000024ff24723e */ /* 0x000fc400048070ff */
[----:B------:R1:W4:Y:S01]  /*74b0*/  MUFU.EX2 R9, R38 ;  /* 0x0000002600097308 */ /* 0x0003220000000800 */
[----:B--2---:R-:W-:Y:S01]  /*74c0*/  @!P5 FMUL R52, R52, R52 ;  /* 0x000000343434d220 */ /* 0x004fe20000400000 */
[----:B------:R-:W-:Y:S01]  /*74d0*/  FADD R16, R16, R51 ;  /* 0x0000003310107221 */ /* 0x000fe20000000000 */
[----:B------:R-:W-:Y:S02]  /*74e0*/  F2FP.SATFINITE.E4M3.F32.PACK_AB_MERGE_C R44, RZ, R44, RZ ;  /* 0x0000002cff2c723e */ /* 0x000fe400048070ff */
[----:B------:R-:W-:Y:S01]  /*74f0*/  FADD R53, R37, R52 ;  /* 0x0000003425357221 */ /* 0x000fe20000000000 */
[----:B------:R-:W-:Y:S02]  /*7500*/  F2FP.SATFINITE.E4M3.F32.PACK_AB_MERGE_C R52, RZ, R52, RZ ;  /* 0x00000034ff34723e */ /* 0x000fe400048070ff */
[----:B------:R-:W-:Y:S01]  /*7510*/  F2FP.SATFINITE.E4M3.F32.PACK_AB_MERGE_C R37, RZ, R37, RZ ;  /* 0x00000025ff25723e */ /* 0x000fe200048070ff */
[----:B---3--:R-:W-:Y:S01]  /*7520*/  @!P3 FMUL R48, R48, R48 ;  /* 0x000000303030b220 */ /* 0x008fe20000400000 */
[----:B------:R-:W-:Y:S01]  /*7530*/  FSETP.GEU.AND P3, PT, R43, -126, PT ;  /* 0xc2fc00002b00780b */ /* 0x000fe20003f6e000 */
[----:B-1----:R-:W-:-:S01]  /*7540*/  FADD R38, R29, R46 ;  /* 0x0000002e1d267221 */ /* 0x002fc20000000000 */
[----:B------:R-:W-:Y:S01]  /*7550*/  F2FP.SATFINITE.E4M3.F32.PACK_AB_MERGE_C R29, RZ, R29, RZ ;  /* 0x0000001dff1d723e */ /* 0x000fe200048070ff */
[----:B------:R-:W-:-:S01]  /*7560*/  FADD R47, R33, R48 ;  /* 0x00000030212f7221 */ /* 0x000fc20000000000 */
[----:B------:R-:W-:Y:S01]  /*7570*/  F2FP.SATFINITE.E4M3.F32.PACK_AB_MERGE_C R46, RZ, R46, RZ ;  /* 0x0000002eff2e723e */ /* 0x000fe200048070ff */
[----:B------:R-:W-:-:S01]  /*7580*/  FADD R53, R38, R53 ;  /* 0x0000003526357221 */ /* 0x000fc20000000000 */
[----:B------:R-:W-:Y:S01]  /*7590*/  F2FP.SATFINITE.E4M3.F32.PACK_AB_MERGE_C R33, RZ, R33, RZ ;  /* 0x00000021ff21723e */ /* 0x000fe200048070ff */
[----:B----4-:R-:W-:Y:S01]  /*75a0*/  @!P6 FMUL R9, R9, R9 ;  /* 0x000000090909e220 */ /* 0x010fe20000400000 */
[----:B------:R-:W-:Y:S01]  /*75b0*/  FADD R10, R10, R47 ;  /* 0x0000002f0a0a7221 */ /* 0x000fe20000000000 */
[----:B------:R-:W-:Y:S01]  /*75c0*/  LOP3.LUT R52, R52, 0xff, RZ, 0xc0, !PT ;  /* 0x000000ff34347812 */ /* 0x000fe200078ec0ff */
[----:B------:R-:W-:Y:S01]  /*75d0*/  @!P4 FMUL R50, R50, 0.5 ;  /* 0x3f0000003232c820 */ /* 0x000fe20000400000 */
[----:B------:R-:W-:-:S01]  /*75e0*/  FADD R42, R32, R9 ;  /* 0x00000009202a7221 */ /* 0x000fc20000000000 */
[----:B------:R-:W-:Y:S01]  /*75f0*/  F2FP.SATFINITE.E4M3.F32.PACK_AB_MERGE_C R9, RZ, R9, RZ ;  /* 0x00000009ff09723e */ /* 0x000fe200048070ff */
[----:B------:R-:W-:-:S01]  /*7600*/  FADD R10, R10, R53 ;  /* 0x000000350a0a7221 */ /* 0x000fc20000000000 */
[----:B------:R-:W-:Y:S01]  /*7610*/  F2FP.SATFINITE.E4M3.F32.PACK_AB_MERGE_C R32, RZ, R32, RZ ;  /* 0x00000020ff20723e */ /* 0x000fe200048070ff */
[----:B------:R-:W-:-:S01]  /*7620*/  FADD R41, R41, R42 ;  /* 0x0000002a29297221 */ /* 0x000fc20000000000 */
[----:B------:R-:W-:Y:S01]  /*7630*/  LOP3.LUT R9, R9, 0xffff, RZ, 0xc0, !PT ;  /* 0x0000ffff09097812 */ /* 0x000fe200078ec0ff */
[----:B------:R-:W-:Y:S01]  /*7640*/  @!P3 FMUL R43, R43, 0.5 ;  /* 0x3f0000002b2bb820 */ /* 0x000fe20000400000 */
[----:B------:R-:W-:Y:S01]  /*7650*/  LOP3.LUT R29, R29, 0xff, RZ, 0xc0, !PT ;  /* 0x000000ff1d1d7812 */ /* 0x000fe200078ec0ff */
[----:B------:R-:W-:-:S01]  /*7660*/  FADD R41, R16, R41 ;  /* 0x0000002910297221 */ /* 0x000fc20000000000 */
[----:B------:R-:W-:-:S02]  /*7670*/  LOP3.LUT R38, R15, 0xffff, RZ, 0xc0, !PT ;  /* 0x0000ffff0f267812 */ /* 0x000fc400078ec0ff */
[----:B------:R-:W-:Y:S01]  /*7680*/  F2FP.SATFINITE.E4M3.F32.PACK_AB_MERGE_C R48, RZ, R48, RZ ;  /* 0x00000030ff30723e */ /* 0x000fe200048070ff */
[----:B------:R-:W-:Y:S01]  /*7690*/  FADD R41, R10, R41 ;  /* 0x000000290a297221 */ /* 0x000fe20000000000 */
[----:B------:R-:W-:Y:S01]  /*76a0*/  F2FP.SATFINITE.E4M3.F32.PACK_AB_MERGE_C R49, RZ, R49, RZ ;  /* 0x00000031ff31723e */ /* 0x000fe200048070ff */
[----:B------:R-:W1:Y:S01]  /*76b0*/  MUFU.EX2 R10, R43 ;  /* 0x0000002b000a7308 */ /* 0x000e620000000800 */
[----:B------:R-:W-:Y:S02]  /*76c0*/  LOP3.LUT R46, R46, 0xff, RZ, 0xc0, !PT ;  /* 0x000000ff2e2e7812 */ /* 0x000fe400078ec0ff */
[----:B------:R-:W-:Y:S02]  /*76d0*/  LOP3.LUT R15, R40, 0xffff, RZ, 0xc0, !PT ;  /* 0x0000ffff280f7812 */ /* 0x000fe400078ec0ff */
[----:B------:R-:W-:Y:S02]  /*76e0*/  LOP3.LUT R33, R33, 0xff, RZ, 0xc0, !PT ;  /* 0x000000ff21217812 */ /* 0x000fe400078ec0ff */
[----:B------:R-:W-:-:S02]  /*76f0*/  LOP3.LUT R36, R36, 0xffff, RZ, 0xc0, !PT ;  /* 0x0000ffff24247812 */ /* 0x000fc400078ec0ff */
[----:B------:R-:W-:Y:S02]  /*7700*/  LOP3.LUT R37, R37, 0xff, RZ, 0xc0, !PT ;  /* 0x000000ff25257812 */ /* 0x000fe400078ec0ff */
[----:B------:R-:W-:Y:S02]  /*7710*/  LOP3.LUT R32, R32, 0xffff, RZ, 0xc0, !PT ;  /* 0x0000ffff20207812 */ /* 0x000fe400078ec0ff */
[----:B------:R-:W-:Y:S02]  /*7720*/  F2FP.SATFINITE.E4M3.F32.PACK_AB_MERGE_C R35, RZ, R35, RZ ;  /* 0x00000023ff23723e */ /* 0x000fe400048070ff */
[----:B------:R-:W-:Y:S02]  /*7730*/  PRMT R52, R9, 0x7604, R52 ;  /* 0x0000760409347816 */ /* 0x000fe40000000034 */
[----:B------:R-:W-:Y:S01]  /*7740*/  PRMT R25, R28, 0x7604, R25 ;  /* 0x000076041c197816 */ /* 0x000fe20000000019 */
[----:B------:R-:W2:Y:S01]  /*7750*/  MUFU.EX2 R9, R50 ;  /* 0x0000003200097308 */ /* 0x000ea20000000800 */
[----:B------:R-:W-:Y:S01]  /*7760*/  PRMT R29, R38, 0x7604, R29 ;  /* 0x00007604261d7816 */ /* 0x000fe2000000001d */
[----:B------:R-:W-:Y:S01]  /*7770*/  IMAD.U32 R35, R35, 0x10000, RZ ;  /* 0x0001000023237824 */ /* 0x000fe200078e00ff */
[----:B------:R-:W-:Y:S01]  /*7780*/  LOP3.LUT R44, R44, 0xff, RZ, 0xc0, !PT ;  /* 0x000000ff2c2c7812 */ /* 0x000fe200078ec0ff */
[----:B-1----:R-:W-:Y:S01]  /*7790*/  @!P3 FMUL R10, R10, R10 ;  /* 0x0000000a0a0ab220 */ /* 0x002fe20000400000 */
[----:B------:R-:W-:-:S02]  /*77a0*/  LOP3.LUT R48, R48, 0xff, RZ, 0xc0, !PT ;  /* 0x000000ff30307812 */ /* 0x000fc400078ec0ff */
[----:B------:R-:W-:Y:S01]  /*77b0*/  LOP3.LUT R49, R49, 0xffff, RZ, 0xc0, !PT ;  /* 0x0000ffff31317812 */ /* 0x000fe200078ec0ff */
[----:B------:R-:W-:-:S01]  /*77c0*/  FFMA R3, R10, R3, R41 ;  /* 0x000000030a037223 */ /* 0x000fc20000000029 */
[----:B------:R-:W-:Y:S01]  /*77d0*/  F2FP.SATFINITE.E4M3.F32.PACK_AB_MERGE_C R31, RZ, R31, RZ ;  /* 0x0000001fff1f723e */ /* 0x000fe200048070ff */
[-C--:B------:R-:W-:Y:S01]  /*77e0*/  FMUL R152, R152, R10.reuse ;  /* 0x0000000a98987220 */ /* 0x080fe20000400000 */
[----:B------:R-:W-:Y:S01]  /*77f0*/  LOP3.LUT R19, R19, 0xffff, RZ, 0xc0, !PT ;  /* 0x0000ffff13137812 */ /* 0x000fe200078ec0ff */
[----:B------:R-:W-:Y:S01]  /*7800*/  FMUL R153, R153, R10 ;  /* 0x0000000a99997220 */ /* 0x000fe20000400000 */
[----:B------:R-:W-:Y:S01]  /*7810*/  F2FP.SATFINITE.E4M3.F32.PACK_AB_MERGE_C R26, RZ, R26, RZ ;  /* 0x0000001aff1a723e */ /* 0x000fe200048070ff */
[-C--:B------:R-:W-:Y:S01]  /*7820*/  FMUL R156, R156, R10.reuse ;  /* 0x0000000a9c9c7220 */ /* 0x080fe20000400000 */
[----:B------:R-:W-:Y:S01]  /*7830*/  PRMT R46, R15, 0x7604, R46 ;  /* 0x000076040f2e7816 */ /* 0x000fe2000000002e */
[-C--:B------:R-:W-:Y:S01]  /*7840*/  FMUL R157, R157, R10.reuse ;  /* 0x0000000a9d9d7220 */ /* 0x080fe20000400000 */
[----:B------:R-:W-:Y:S01]  /*7850*/  PRMT R33, R36, 0x7604, R33 ;  /* 0x0000760424217816 */ /* 0x000fe20000000021 */
[----:B--2---:R-:W-:Y:S01]  /*7860*/  @!P4 FMUL R9, R9, R9 ;  /* 0x000000090909c220 */ /* 0x004fe20000400000 */
[----:B------:R-:W-:Y:S01]  /*7870*/  PRMT R32, R32, 0x7604, R37 ;  /* 0x0000760420207816 */ /* 0x000fe20000000025 */
[----:B------:R-:W-:Y:S01]  /*7880*/  FMUL R160, R160, R10 ;  /* 0x0000000aa0a07220 */ /* 0x000fe20000400000 */
[----:B------:R-:W-:Y:S01]  /*7890*/  SHF.L.U32 R15, R22, 0x10, RZ ;  /* 0x00000010160f7819 */ /* 0x000fe200000006ff */
[----:B------:R-:W-:-:S01]  /*78a0*/  FFMA R4, R9, R4, R54 ;  /* 0x0000000409047223 */ /* 0x000fc20000000036 */
[----:B------:R-:W-:Y:S01]  /*78b0*/  LOP3.LUT R23, R23, 0xffff, RZ, 0xc0, !PT ;  /* 0x0000ffff17177812 */ /* 0x000fe200078ec0ff */
[-C--:B------:R-:W-:Y:S01]  /*78c0*/  FMUL R154, R154, R9.reuse ;  /* 0x000000099a9a7220 */ /* 0x080fe20000400000 */
[----:B------:R-:W-:Y:S01]  /*78d0*/  LOP3.LUT R24, R24, 0xffff, RZ, 0xc0, !PT ;  /* 0x0000ffff18187812 */ /* 0x000fe200078ec0ff */
[-C--:B------:R-:W-:Y:S01]  /*78e0*/  FMUL R155, R155, R9.reuse ;  /* 0x000000099b9b7220 */ /* 0x080fe20000400000 */
[----:B------:R-:W-:Y:S01]  /*78f0*/  LOP3.LUT R30, R30, 0xffff, RZ, 0xc0, !PT ;  /* 0x0000ffff1e1e7812 */ /* 0x000fe200078ec0ff */
[-C--:B------:R-:W-:Y:S01]  /*7900*/  FMUL R158, R158, R9.reuse ;  /* 0x000000099e9e7220 */ /* 0x080fe20000400000 */
[----:B------:R-:W-:Y:S01]  /*7910*/  PRMT R44, R45, 0x7604, R44 ;  /* 0x000076042d2c7816 */ /* 0x000fe2000000002c */
[----:B------:R-:W-:Y:S01]  /*7920*/  IMAD.SHL.U32 R24, R24, 0x1000000, RZ ;  /* 0x0100000018187824 */ /* 0x000fe200078e00ff */
[----:B------:R-:W-:Y:S01]  /*7930*/  PRMT R48, R49, 0x7604, R48 ;  /* 0x0000760431307816 */ /* 0x000fe20000000030 */
[----:B------:R-:W-:Y:S01]  /*7940*/  IMAD.SHL.U32 R30, R30, 0x1000000, RZ ;  /* 0x010000001e1e7824 */ /* 0x000fe200078e00ff */
[----:B------:R-:W-:Y:S01]  /*7950*/  LOP3.LUT R14, R25, 0xff0000, R14, 0xf8, !PT ;  /* 0x00ff0000190e7812 */ /* 0x000fe200078ef80e */
[-C--:B------:R-:W-:Y:S01]  /*7960*/  FMUL R159, R159, R9.reuse ;  /* 0x000000099f9f7220 */ /* 0x080fe20000400000 */
[----:B------:R-:W-:Y:S01]  /*7970*/  LOP3.LUT R18, R29, 0xff0000, R18, 0xf8, !PT ;  /* 0x00ff00001d127812 */ /* 0x000fe200078ef812 */
[-C--:B------:R-:W-:Y:S01]  /*7980*/  FMUL R162, R162, R9.reuse ;  /* 0x00000009a2a27220 */ /* 0x080fe20000400000 */
[----:B------:R-:W-:Y:S01]  /*7990*/  SHF.L.U32 R31, R31, 0x10, RZ ;  /* 0x000000101f1f7819 */ /* 0x000fe200000006ff */
[-C--:B------:R-:W-:Y:S01]  /*79a0*/  FMUL R163, R163, R9.reuse ;  /* 0x00000009a3a37220 */ /* 0x080fe20000400000 */
[----:B------:R-:W-:Y:S01]  /*79b0*/  SHF.L.U32 R19, R19, 0x18, RZ ;  /* 0x0000001813137819 */ /* 0x000fe200000006ff */
[-C--:B------:R-:W-:Y:S01]  /*79c0*/  FMUL R166, R166, R9.reuse ;  /* 0x00000009a6a67220 */ /* 0x080fe20000400000 */
[----:B------:R-:W-:Y:S01]  /*79d0*/  LOP3.LUT R26, R26, 0xffff, RZ, 0xc0, !PT ;  /* 0x0000ffff1a1a7812 */ /* 0x000fe200078ec0ff */
[-C--:B------:R-:W-:Y:S01]  /*79e0*/  FMUL R167, R167, R9.reuse ;  /* 0x00000009a7a77220 */ /* 0x080fe20000400000 */
[----:B------:R-:W-:Y:S01]  /*79f0*/  LOP3.LUT R34, R34, 0xffff, RZ, 0xc0, !PT ;  /* 0x0000ffff22227812 */ /* 0x000fe200078ec0ff */
[-C--:B------:R-:W-:Y:S01]  /*7a00*/  FMUL R138, R138, R9.reuse ;  /* 0x000000098a8a7220 */ /* 0x080fe20000400000 */
[----:B------:R-:W-:Y:S01]  /*7a10*/  LOP3.LUT R20, R33, 0xff0000, R20, 0xf8, !PT ;  /* 0x00ff000021147812 */ /* 0x000fe200078ef814 */
[-C--:B------:R-:W-:Y:S01]  /*7a20*/  FMUL R139, R139, R9.reuse ;  /* 0x000000098b8b7220 */ /* 0x080fe20000400000 */
[----:B------:R-:W-:Y:S01]  /*7a30*/  LOP3.LUT R15, R32, 0xff0000, R15, 0xf8, !PT ;  /* 0x00ff0000200f7812 */ /* 0x000fe200078ef80f */
[-C--:B------:R-:W-:Y:S01]  /*7a40*/  FMUL R142, R142, R9.reuse ;  /* 0x000000098e8e7220 */ /* 0x080fe20000400000 */
[----:B------:R-:W-:Y:S01]  /*7a50*/  SHF.L.U32 R16, R23, 0x18, RZ ;  /* 0x0000001817107819 */ /* 0x000fe200000006ff */
[-C--:B------:R-:W-:Y:S01]  /*7a60*/  FMUL R143, R143, R9.reuse ;  /* 0x000000098f8f7220 */ /* 0x080fe20000400000 */
[----:B------:R-:W-:Y:S01]  /*7a70*/  LOP3.LUT R27, R44, 0xff0000, R27, 0xf8, !PT ;  /* 0x00ff00002c1b7812 */ /* 0x000fe200078ef81b */
[-C--:B------:R-:W-:Y:S01]  /*7a80*/  FMUL R146, R146, R9.reuse ;  /* 0x0000000992927220 */ /* 0x080fe20000400000 */
[----:B------:R-:W-:Y:S01]  /*7a90*/  LOP3.LUT R31, R46, 0xff0000, R31, 0xf8, !PT ;  /* 0x00ff00002e1f7812 */ /* 0x000fe200078ef81f */
[-C--:B------:R-:W-:Y:S01]  /*7aa0*/  FMUL R147, R147, R9.reuse ;  /* 0x0000000993937220 */ /* 0x080fe20000400000 */
[----:B------:R-:W-:Y:S01]  /*7ab0*/  LOP3.LUT R35, R48, 0xff0000, R35, 0xf8, !PT ;  /* 0x00ff000030237812 */ /* 0x000fe200078ef823 */
[-C--:B------:R-:W-:Y:S01]  /*7ac0*/  FMUL R150, R150, R9.reuse ;  /* 0x0000000996967220 */ /* 0x080fe20000400000 */
[----:B------:R-:W-:Y:S01]  /*7ad0*/  LOP3.LUT R39, R52, 0xff0000, R39, 0xf8, !PT ;  /* 0x00ff000034277812 */ /* 0x000fe200078ef827 */
[----:B------:R-:W-:Y:S01]  /*7ae0*/  FMUL R151, R151, R9 ;  /* 0x0000000997977220 */ /* 0x000fe20000400000 */
[----:B------:R-:W-:Y:S01]  /*7af0*/  LOP3.LUT R14, R14, R17, RZ, 0xfc, !PT ;  /* 0x000000110e0e7212 */ /* 0x000fe200078efcff */
[----:B------:R-:W-:Y:S01]  /*7b00*/  FMUL R122, R122, R9 ;  /* 0x000000097a7a7220 */ /* 0x000fe20000400000 */
[----:B------:R-:W-:Y:S01]  /*7b10*/  LOP3.LUT R19, R18, R19, RZ, 0xfc, !PT ;  /* 0x0000001312137212 */ /* 0x000fe200078efcff */
[-C--:B------:R-:W-:Y:S01]  /*7b20*/  FMUL R123, R123, R9.reuse ;  /* 0x000000097b7b7220 */ /* 0x080fe20000400000 */
[----:B------:R-:W-:Y:S01]  /*7b30*/  SHF.L.U32 R26, R26, 0x18, RZ ;  /* 0x000000181a1a7819 */ /* 0x000fe200000006ff */
[-C--:B------:R-:W-:Y:S01]  /*7b40*/  FMUL R126, R126, R9.reuse ;  /* 0x000000097e7e7220 */ /* 0x080fe20000400000 */
[----:B------:R-:W-:Y:S01]  /*7b50*/  SHF.L.U32 R34, R34, 0x18, RZ ;  /* 0x0000001822227819 */ /* 0x000fe200000006ff */
[----:B------:R-:W-:Y:S01]  /*7b60*/  FMUL R127, R127, R9 ;  /* 0x000000097f7f7220 */ /* 0x000fe20000400000 */
[----:B------:R-:W-:Y:S01]  /*7b70*/  LOP3.LUT R20, R20, R21, RZ, 0xfc, !PT ;  /* 0x0000001514147212 */ /* 0x000fe200078efcff */
[-C--:B------:R-:W-:Y:S01]  /*7b80*/  FMUL R130, R130, R9.reuse ;  /* 0x0000000982827220 */ /* 0x080fe20000400000 */
        /* <DEDUP_REMOVED lines=17> */
[-C--:B------:R-:W-:Y:S01]  /*7ca0*/  FMUL R115, R115, R9.reuse ;  /* 0x0000000973737220 */ /* 0x080fe20000400000 */
[----:B------:R-:W-:Y:S01]  /*7cb0*/  SEL R18, R31, R24, P1 ;  /* 0x000000181f127207 */ /* 0x000fe20000800000 */
[-C--:B------:R-:W-:Y:S01]  /*7cc0*/  FMUL R118, R118, R9.reuse ;  /* 0x0000000976767220 */ /* 0x080fe20000400000 */
[----:B------:R-:W-:Y:S01]  /*7cd0*/  SEL R20, R39, R30, P1 ;  /* 0x0000001e27147207 */ /* 0x000fe20000800000 */
[----:B------:R-:W-:Y:S01]  /*7ce0*/  FMUL R119, R119, R9 ;  /* 0x0000000977777220 */ /* 0x000fe20000400000 */
[----:B------:R-:W-:Y:S01]  /*7cf0*/  SEL R31, R24, R31, P1 ;  /* 0x0000001f181f7207 */ /* 0x000fe20000800000 */
[----:B------:R-:W-:Y:S01]  /*7d00*/  FMUL R90, R90, R9 ;  /* 0x000000095a5a7220 */ /* 0x000fe20000400000 */
[----:B------:R-:W-:Y:S01]  /*7d10*/  SEL R39, R30, R39, P1 ;  /* 0x000000271e277207 */ /* 0x000fe20000800000 */
[-C--:B------:R-:W-:Y:S01]  /*7d20*/  FMUL R91, R91, R9.reuse ;  /* 0x000000095b5b7220 */ /* 0x080fe20000400000 */
[----:B------:R-:W-:Y:S01]  /*7d30*/  SHF.L.U32 R17, R13, 0x1f, RZ ;  /* 0x0000001f0d117819 */ /* 0x000fe200000006ff */
        /* <DEDUP_REMOVED lines=22> */
[----:B------:R1:W2:Y:S01]  /*7ea0*/  SYNCS.PHASECHK.TRANS64.TRYWAIT P3, [UR10+0x18800], R17 ;  /* 0x01880011ff0075a7 */ /* 0x0002a2000806014a */
[----:B------:R1:W3:Y:S01]  /*7eb0*/  SHFL.IDX PT, R25, R16, R11, 0x1c1f ;  /* 0x001c1f0b10197589 */ /* 0x0002e200000e0000 */
[-C--:B------:R-:W-:Y:S01]  /*7ec0*/  FMUL R161, R161, R10.reuse ;  /* 0x0000000aa1a17220 */ /* 0x080fe20000400000 */
[-C--:B------:R-:W-:Y:S01]  /*7ed0*/  FMUL R164, R164, R10.reuse ;  /* 0x0000000aa4a47220 */ /* 0x080fe20000400000 */
[-C--:B------:R-:W-:Y:S01]  /*7ee0*/  FMUL R165, R165, R10.reuse ;  /* 0x0000000aa5a57220 */ /* 0x080fe20000400000 */
[----:B------:R1:W4:Y:S01]  /*7ef0*/  SHFL.IDX PT, R19, R19, R12, 0x1c1f ;  /* 0x001c1f0c13137589 */ /* 0x00032200000e0000 */
[-C--:B------:R-:W-:Y:S01]  /*7f00*/  FMUL R136, R136, R10.reuse ;  /* 0x0000000a88887220 */ /* 0x080fe20000400000 */
[-C--:B------:R-:W-:Y:S01]  /*7f10*/  FMUL R137, R137, R10.reuse ;  /* 0x0000000a89897220 */ /* 0x080fe20000400000 */
[-C--:B------:R-:W-:Y:S01]  /*7f20*/  FMUL R140, R140, R10.reuse ;  /* 0x0000000a8c8c7220 */ /* 0x080fe20000400000 */
[----:B------:R1:W1:Y:S01]  /*7f30*/  SHFL.IDX PT, R27, R14, R11, 0x1c1f ;  /* 0x001c1f0b0e1b7589 */ /* 0x00026200000e0000 */
        /* <DEDUP_REMOVED lines=50> */
[----:B-1234-:R-:W-:Y:S06]  /*8260*/  @!P0 BRA `(.L_x_39) ;  /* 0x0000000000048947 */ /* 0x01efec0003800000 */
[----:B------:R-:W-:Y:S01]  /*8270*/  BPT.TRAP 0x1 ;  /* 0x000000040000795c */ /* 0x000fe20000300000 */
.L_x_39:
[----:B------:R-:W-:Y:S05]  /*8280*/  @P3 BRA `(.L_x_40) ;  /* 0x0000000000083947 */ /* 0x000fea0003800000 */
[----:B------:R-:W1:Y:S02]  /*8290*/  SYNCS.PHASECHK.TRANS64.TRYWAIT P3, [UR10+0x18800], R17 ;  /* 0x01880011ff0075a7 */ /* 0x000e64000806014a */
[----:B-1----:R-:W-:Y:S05]  /*82a0*/  @!P3 BRA `(.L_x_41) ;  /* 0x0000004c0078b947 */ /* 0x002fea0003800000 */
.L_x_40:
[-C--:B------:R-:W-:Y:S01]  /*82b0*/  PRMT R24, R25, R0.reuse, R19 ;  /* 0x0000000019187216 */ /* 0x080fe20000000013 */
[----:B------:R-:W-:Y:S01]  /*82c0*/  UIMAD UR10, UR5, 0x380, UR6 ;  /* 0x00000380050a78a4 */ /* 0x000fe2000f8e0206 */
[----:B------:R-:W-:Y:S01]  /*82d0*/  PRMT R26, R27, R0, R15 ;  /* 0x000000001b1a7216 */ /* 0x000fe2000000000f */
[----:B------:R-:W-:Y:S01]  /*82e0*/  UMOV UR11, 0x80000020 ;  /* 0x80000020000b7882 */ /* 0x000fe20000000000 */
[-C--:B------:R-:W-:Y:S01]  /*82f0*/  PRMT R25, R25, R2.reuse, R19 ;  /* 0x0000000219197216 */ /* 0x080fe20000000013 */
[----:B------:R-:W-:Y:S01]  /*8300*/  UIADD3 UR14, UR10, 0x80, URZ ;  /* 0x000000800a0e7890 */ /* 0x000fe2000fffe03f */
[----:B------:R-:W-:Y:S01]  /*8310*/  PRMT R27, R27, R2, R15 ;  /* 0x000000021b1b7216 */ /* 0x000fe2000000000f */
[----:B------:R-:W-:Y:S01]  /*8320*/  UMOV UR15, 0x80000020 ;  /* 0x80000020000f7882 */ /* 0x000fe20000000000 */
[----:B------:R-:W-:Y:S02]  /*8330*/  UIADD3 UR18, UR10, 0x100, URZ ;  /* 0x000001000a127890 */ /* 0x000fe4000fffe03f */
[----:B------:R-:W-:Y:S01]  /*8340*/  WARPGROUP.ARRIVE ;  /* 0x00000000000079c5 */ /* 0x000fe20000000000 */
[----:B------:R-:W-:Y:S01]  /*8350*/  UMOV UR19, 0x80000020 ;  /* 0x8000002000137882 */ /* 0x000fe20000000000 */
[----:B------:R-:W-:Y:S01]  /*8360*/  UIADD3 UR22, UR10, 0x180, URZ ;  /* 0x000001800a167890 */ /* 0x000fe2000fffe03f */
[----:B------:R-:W-:Y:S01]  /*8370*/  UMOV UR23, 0x80000020 ;  /* 0x8000002000177882 */ /* 0x000fe20000000000 */
[----:B------:R-:W-:-:S02]  /*8380*/  UIADD3 UR26, UR10, 0x200, URZ ;  /* 0x000002000a1a7890 */ /* 0x000fc4000fffe03f */
[----:B------:R-:W-:Y:S01]  /*8390*/  QGMMA.64x32x32.F32.E4M3.E4M3 R152, R24, gdesc[UR8], R152, gsb0 ;  /* 0x0060000818987df3 */ /* 0x000fe20008000898 */
[----:B------:R-:W-:Y:S01]  /*83a0*/  UMOV UR27, 0x80000020 ;  /* 0x80000020001b7882 */ /* 0x000fe20000000000 */
        /* <DEDUP_REMOVED lines=32> */
[C-C-:B------:R-:W-:Y:S02]  /*85b0*/  PRMT R24, R9.reuse, R0, R31.reuse ;  /* 0x0000000009187216 */ /* 0x140fe4000000001f */
[----:B------:R-:W-:Y:S02]  /*85c0*/  PRMT R25, R9, R2, R31 ;  /* 0x0000000209197216 */ /* 0x000fe4000000001f */
[C-C-:B------:R-:W-:Y:S02]  /*85d0*/  PRMT R26, R21.reuse, R0, R39.reuse ;  /* 0x00000000151a7216 */ /* 0x140fe40000000027 */
[----:B------:R-:W-:-:S04]  /*85e0*/  PRMT R27, R21, R2, R39 ;  /* 0x00000002151b7216 */ /* 0x000fc80000000027 */
        /* <DEDUP_REMOVED lines=28> */
.L_x_42:
[----:B------:R-:W-:-:S04]  /*87b0*/  ULEA UR10, UR4, UR36, 0x3 ;  /* 0x00000024040a7291 */ /* 0x000fc8000f8e183f */
[----:B------:R-:W-:-:S04]  /*87c0*/  UIADD3 UR10, UR10, 0x18828, URZ ;  /* 0x000188280a0a7890 */ /* 0x000fc8000fffe03f */
[----:B------:R-:W-:-:S09]  /*87d0*/  UPRMT UR10, URZ, 0x654, UR10 ;  /* 0x000006543f0a7896 */ /* 0x000fd2000800000a */
[----:B------:R-:W-:Y:S01]  /*87e0*/  SYNCS.ARRIVE.TRANS64.RED.A1T0 RZ, [UR10], RZ ;  /* 0x000000ffffff79a7 */ /* 0x000fe2000810040a */
[----:B------:R-:W-:Y:S05]  /*87f0*/  @P2 BRA `(.L_x_43) ;  /* 0x0000000000042947 */ /* 0x000fea0003800000 */
[----:B------:R-:W-:Y:S01]  /*8800*/  BPT.TRAP 0x1 ;  /* 0x000000040000795c */ /* 0x000fe20000300000 */
.L_x_43:
[----:B------:R-:W-:-:S04]  /*8810*/  UIADD3 UR4, UR4, 0x1, URZ ;  /* 0x0000000104047890 */ /* 0x000fc8000fffe03f */
[----:B------:R-:W-:-:S04]  /*8820*/  UISETP.NE.AND UP0, UPT, UR4, 0x5, UPT ;  /* 0x000000050400788c */ /* 0x000fc8000bf05270 */
[----:B------:R-:W-:Y:S01]  /*8830*/  USEL UR10, UR4, URZ, UP0 ;  /* 0x0000003f040a7287 */ /* 0x000fe20008000000 */
[----:B------:R-:W-:Y:S11]  /*8840*/  @!P0 BRA `(.L_x_44) ;  /* 0x0000000000048947 */ /* 0x000ff60003800000 */
[----:B------:R-:W-:Y:S01]  /*8850*/  BPT.TRAP 0x1 ;  /* 0x000000040000795c */ /* 0x000fe20000300000 */
.L_x_44:
[----:B------:R-:W-:-:S04]  /*8860*/  ULEA UR4, UR10, UR36, 0x3 ;  /* 0x000000240a047291 */ /* 0x000fc8000f8e183f */
[----:B------:R-:W-:-:S04]  /*8870*/  UIADD3 UR4, UR4, 0x18828, URZ ;  /* 0x0001882804047890 */ /* 0x000fc8000fffe03f */
[----:B------:R-:W-:-:S09]  /*8880*/  UPRMT UR4, URZ, 0x654, UR4 ;  /* 0x000006543f047896 */ /* 0x000fd20008000004 */
[----:B------:R-:W-:Y:S01]  /*8890*/  SYNCS.ARRIVE.TRANS64.RED.A1T0 RZ, [UR4], RZ ;  /* 0x000000ffffff79a7 */ /* 0x000fe20008100404 */
[----:B------:R-:W-:Y:S05]  /*88a0*/  @P2 BRA `(.L_x_45) ;  /* 0x0000000000042947 */ /* 0x000fea0003800000 */
[----:B------:R-:W-:Y:S01]  /*88b0*/  BPT.TRAP 0x1 ;  /* 0x000000040000795c */ /* 0x000fe20000300000 */
.L_x_45:
[----:B------:R-:W-:Y:S01]  /*88c0*/  UIADD3 UR5, UR5, 0x1, URZ ;  /* 0x0000000105057890 */ /* 0x000fe2000fffe03f */
[C---:B------:R-:W-:Y:S01]  /*88d0*/  ISETP.GT.AND P3, PT, R8.reuse, 0x1, PT ;  /* 0x000000010800780c */ /* 0x040fe20003f64270 */
[----:B------:R-:W-:Y:S01]  /*88e0*/  UIADD3 UR4, UR10, 0x1, URZ ;  /* 0x000000010a047890 */ /* 0x000fe2000fffe03f */
[----:B------:R-:W-:Y:S01]  /*88f0*/  VIADD R8, R8, 0xffffffff ;  /* 0xffffffff08087836 */ /* 0x000fe20000000000 */
[----:B------:R-:W-:Y:S01]  /*8900*/  UISETP.NE.AND UP1, UPT, UR5, 0x5, UPT ;  /* 0x000000050500788c */ /* 0x000fe2000bf25270 */
[----:B------:R-:W-:Y:S01]  /*8910*/  IADD3 R5, R5, 0x40, RZ ;  /* 0x0000004005057810 */ /* 0x000fe20007ffe0ff */
[----:B------:R-:W-:Y:S01]  /*8920*/  UISETP.NE.AND UP0, UPT, UR4, 0x5, UPT ;  /* 0x000000050400788c */ /* 0x000fe2000bf05270 */
[----:B-1----:R-:W-:Y:S01]  /*8930*/  IMAD.MOV.U32 R10, RZ, RZ, R7 ;  /* 0x000000ffff0a7224 */ /* 0x002fe200078e0007 */
[----:B------:R-:W-:Y:S01]  /*8940*/  USEL UR10, URZ, 0x1, UP1 ;  /* 0x000000013f0a7887 */ /* 0x000fe20008800000 */
[----:B------:R-:W-:Y:S01]  /*8950*/  MOV R9, R6 ;  /* 0x0000000600097202 */ /* 0x000fe20000000f00 */
[----:B------:R-:W-:-:S02]  /*8960*/  USEL UR4, UR4, URZ, UP0 ;  /* 0x0000003f04047287 */ /* 0x000fc40008000000 */
[----:B------:R-:W-:Y:S02]  /*8970*/  USEL UR5, UR5, URZ, UP1 ;  /* 0x0000003f05057287 */ /* 0x000fe40008800000 */
[----:B------:R-:W-:Y:S01]  /*8980*/  LOP3.LUT R14, R13, UR10, RZ, 0x3c, !PT ;  /* 0x0000000a0d0e7c12 */ /* 0x000fe2000f8e3cff */
[----:B------:R-:W-:Y:S09]  /*8990*/  @P3 BRA `(.L_x_46) ;  /* 0xffffffd000d43947 */ /* 0x000ff2000383ffff */
.L_x_35:
[----:B------:R-:W1:Y:S01]  /*89a0*/  SHFL.BFLY PT, R0, R3, 0x1, 0x1f ;  /* 0x0c201f0003007f89 */ /* 0x000e6200000e0000 */
[----:B------:R-:W-:Y:S01]  /*89b0*/  BSSY B0, `(.L_x_47) ;  /* 0x0000024000007945 */ /* 0x000fe20003800000 */
[----:B------:R-:W-:Y:S01]  /*89c0*/  MOV R10, 0x3f800000 ;  /* 0x3f800000000a7802 */ /* 0x000fe20000000f00 */
[----:B------:R-:W-:Y:S01]  /*89d0*/  IMAD.MOV.U32 R2, RZ, RZ, 0x3f800000 ;  /* 0x3f800000ff027424 */ /* 0x000fe200078e00ff */
[----:B------:R-:W2:Y:S01]  /*89e0*/  SHFL.BFLY PT, R5, R4, 0x1, 0x1f ;  /* 0x0c201f0004057f89 */ /* 0x000ea200000e0000 */
[----:B------:R-:W-:Y:S01]  /*89f0*/  MOV R8, 0x7f800000 ;  /* 0x7f80000000087802 */ /* 0x000fe20000000f00 */
[----:B-1----:R-:W-:Y:S01]  /*8a00*/  FADD R0, R0, R3 ;  /* 0x0000000300007221 */ /* 0x002fe20000000000 */
[----:B--2---:R-:W-:-:S04]  /*8a10*/  FADD R16, R5, R4 ;  /* 0x0000000405107221 */ /* 0x004fc80000000000 */
[----:B------:R-:W1:Y:S01]  /*8a20*/  SHFL.BFLY PT, R9, R0, 0x2, 0x1f ;  /* 0x0c401f0000097f89 */ /* 0x000e6200000e0000 */
[----:B------:R-:W-:-:S03]  /*8a30*/  IMAD.MOV.U32 R5, RZ, RZ, 0x7f800000 ;  /* 0x7f800000ff057424 */ /* 0x000fc600078e00ff */
[----:B------:R-:W2:Y:S01]  /*8a40*/  SHFL.BFLY PT, R17, R16, 0x2, 0x1f ;  /* 0x0c401f0010117f89 */ /* 0x000ea200000e0000 */
[C---:B-1----:R-:W-:Y:S01]  /*8a50*/  FSETP.NE.AND P0, PT, R0.reuse, -R9, PT ;  /* 0x800000090000720b */ /* 0x042fe20003f05000 */
[----:B------:R-:W-:Y:S01]  /*8a60*/  FADD R4, R0, R9 ;  /* 0x0000000900047221 */ /* 0x000fe20000000000 */
[----:B--2---:R-:W-:-:S11]  /*8a70*/  FADD R9, R16, R17 ;  /* 0x0000001110097221 */ /* 0x004fd60000000000 */
[----:B------:R-:W-:Y:S05]  /*8a80*/  @!P0 BRA `(.L_x_48) ;  /* 0x0000000000588947 */ /* 0x000fea0003800000 */
[----:B------:R-:W-:Y:S01]  /*8a90*/  VIADD R0, R4, 0x1800000 ;  /* 0x0180000004007836 */ /* 0x000fe20000000000 */
[----:B------:R-:W-:Y:S04]  /*8aa0*/  BSSY B1, `(.L_x_49) ;  /* 0x000000d000017945 */ /* 0x000fe80003800000 */
[----:B------:R-:W-:-:S04]  /*8ab0*/  LOP3.LUT R0, R0, 0x7f800000, RZ, 0xc0, !PT ;  /* 0x7f80000000007812 */ /* 0x000fc800078ec0ff */
[----:B------:R-:W-:-:S13]  /*8ac0*/  ISETP.GT.U32.AND P0, PT, R0, 0x1ffffff, PT ;  /* 0x01ffffff0000780c */ /* 0x000fda0003f04070 */
[----:B------:R-:W-:Y:S05]  /*8ad0*/  @P0 BRA `(.L_x_50) ;  /* 0x0000000000140947 */ /* 0x000fea0003800000 */
[----:B------:R-:W-:Y:S02]  /*8ae0*/  MOV R2, R4 ;  /* 0x0000000400027202 */ /* 0x000fe40000000f00 */
[----:B------:R-:W-:-:S07]  /*8af0*/  MOV R15, 0x8b10 ;  /* 0x00008b10000f7802 */ /* 0x000fce0000000f00 */
[----:B------:R-:W-:Y:S05]  /*8b00*/  CALL.REL.NOINC `($__internal_0_$__cuda_sm20_rcp_rn_f32_slowpath) ;  /* 0x0000004800087944 */ /* 0x000fea0003c00000 */
[----:B------:R-:W-:Y:S01]  /*8b10*/  IMAD.MOV.U32 R2, RZ, RZ, R0 ;  /* 0x000000ffff027224 */ /* 0x000fe200078e0000 */
[----:B------:R-:W-:Y:S06]  /*8b20*/  BRA `(.L_x_51) ;  /* 0x0000000000107947 */ /* 0x000fec0003800000 */
.L_x_50:
[----:B------:R-:W1:Y:S02]  /*8b30*/  MUFU.RCP R3, R4 ;  /* 0x0000000400037308 */ /* 0x000e640000001000 */
[----:B-1----:R-:W-:-:S04]  /*8b40*/  FFMA R0, R4, R3, -1 ;  /* 0xbf80000004007423 */ /* 0x002fc80000000003 */
[----:B------:R-:W-:-:S04]  /*8b50*/  FADD.FTZ R0, -R0, -RZ ;  /* 0x800000ff00007221 */ /* 0x000fc80000010100 */
[----:B------:R-:W-:-:S07]  /*8b60*/  FFMA R2, R3, R0, R3 ;  /* 0x0000000003027223 */ /* 0x000fce0000000003 */
.L_x_51:
[----:B------:R-:W-:Y:S05]  /*8b70*/  BSYNC B1 ;  /* 0x0000000000017941 */ /* 0x000fea0003800000 */
.L_x_49:
[----:B------:R-:W-:Y:S01]  /*8b80*/  FSETP.GEU.AND P0, PT, |R4|, 1.175494350822287508e-38, PT ;  /* 0x008000000400780b */ /* 0x000fe20003f0e200 */
[----:B------:R-:W-:-:S12]  /*8b90*/  ULDC UR4, c[0x0][0x600] ;  /* 0x0001800000047ab9 */ /* 0x000fd80000000800 */
[----:B------:R-:W-:-:S04]  /*8ba0*/  @!P0 FMUL R4, R4, 16777216 ;  /* 0x4b80000004048820 */ /* 0x000fc80000400000 */
[----:B------:R-:W1:Y:S02]  /*8bb0*/  MUFU.LG2 R0, R4 ;  /* 0x0000000400007308 */ /* 0x000e640000000c00 */
[----:B-1----:R-:W-:-:S04]  /*8bc0*/  @!P0 FADD R0, R0, -24 ;  /* 0xc1c0000000008421 */ /* 0x002fc80000000000 */
[----:B------:R-:W-:-:S04]  /*8bd0*/  FMUL R0, R0, 0.69314718246459960938 ;  /* 0x3f31721800007820 */ /* 0x000fc80000400000 */
[----:B------:R-:W-:-:S07]  /*8be0*/  FFMA R8, R7, UR4, R0 ;  /* 0x0000000407087c23 */ /* 0x000fce0008000000 */
.L_x_48:
[----:B------:R-:W-:Y:S05]  /*8bf0*/  BSYNC B0 ;  /* 0x0000000000007941 */ /* 0x000fea0003800000 */
.L_x_47:
[----:B------:R-:W-:Y:S01]  /*8c00*/  FSETP.NE.AND P0, PT, R16, -R17, PT ;  /* 0x800000111000720b */ /* 0x000fe20003f05000 */
[----:B------:R-:W-:Y:S01]  /*8c10*/  ULDC UR4, c[0x0][0x608] ;  /* 0x0001820000047ab9 */ /* 0x000fe20000000800 */
[----:B------:R-:W-:Y:S01]  /*8c20*/  BSSY B0, `(.L_x_52) ;  /* 0x0000051000007945 */ /* 0x000fe20003800000 */
[----:B------:R-:W-:-:S04]  /*8c30*/  FMUL R2, R2, UR4 ;  /* 0x0000000402027c20 */ /* 0x000fc80008400000 */
        /* <DEDUP_REMOVED lines=56> */
[----:B------:R-:W-:Y:S06]  /*8fc0*/  @!P0 BRA `(.L_x_53) ;  /* 0x0000000000588947 */ /* 0x000fec0003800000 */
[----:B------:R-:W-:Y:S01]  /*8fd0*/  IADD3 R0, R9, 0x1800000, RZ ;  /* 0x0180000009007810 */ /* 0x000fe20007ffe0ff */
[----:B------:R-:W-:Y:S03]  /*8fe0*/  BSSY B1, `(.L_x_54) ;  /* 0x000000d000017945 */ /* 0x000fe60003800000 */
[----:B------:R-:W-:-:S04]  /*8ff0*/  LOP3.LUT R0, R0, 0x7f800000, RZ, 0xc0, !PT ;  /* 0x7f80000000007812 */ /* 0x000fc800078ec0ff */
[----:B------:R-:W-:-:S13]  /*9000*/  ISETP.GT.U32.AND P0, PT, R0, 0x1ffffff, PT ;  /* 0x01ffffff0000780c */ /* 0x000fda0003f04070 */
[----:B------:R-:W-:Y:S05]  /*9010*/  @P0 BRA `(.L_x_55) ;  /* 0x0000000000140947 */ /* 0x000fea0003800000 */
[----:B------:R-:W-:Y:S01]  /*9020*/  IMAD.MOV.U32 R2, RZ, RZ, R9 ;  /* 0x000000ffff027224 */ /* 0x000fe200078e0009 */
[----:B------:R-:W-:-:S07]  /*9030*/  MOV R15, 0x9050 ;  /* 0x00009050000f7802 */ /* 0x000fce0000000f00 */
[----:B------:R-:W-:Y:S05]  /*9040*/  CALL.REL.NOINC `($__internal_0_$__cuda_sm20_rcp_rn_f32_slowpath) ;  /* 0x0000004000b87944 */ /* 0x000fea0003c00000 */
[----:B------:R-:W-:Y:S01]  /*9050*/  MOV R10, R0 ;  /* 0x00000000000a7202 */ /* 0x000fe20000000f00 */
[----:B------:R-:W-:Y:S06]  /*9060*/  BRA `(.L_x_56) ;  /* 0x0000000000107947 */ /* 0x000fec0003800000 */
.L_x_55:
[----:B------:R-:W1:Y:S02]  /*9070*/  MUFU.RCP R10, R9 ;  /* 0x00000009000a7308 */ /* 0x000e640000001000 */
[----:B-1----:R-:W-:-:S04]  /*9080*/  FFMA R0, R9, R10, -1 ;  /* 0xbf80000009007423 */ /* 0x002fc8000000000a */
[----:B------:R-:W-:-:S04]  /*9090*/  FADD.FTZ R3, -R0, -RZ ;  /* 0x800000ff00037221 */ /* 0x000fc80000010100 */
[----:B------:R-:W-:-:S07]  /*90a0*/  FFMA R10, R10, R3, R10 ;  /* 0x000000030a0a7223 */ /* 0x000fce000000000a */
.L_x_56:
[----:B------:R-:W-:Y:S05]  /*90b0*/  BSYNC B1 ;  /* 0x0000000000017941 */ /* 0x000fea0003800000 */
.L_x_54:
[----:B------:R-:W-:Y:S01]  /*90c0*/  FSETP.GEU.AND P0, PT, |R9|, 1.175494350822287508e-38, PT ;  /* 0x008000000900780b */ /* 0x000fe20003f0e200 */
[----:B------:R-:W-:-:S12]  /*90d0*/  ULDC UR4, c[0x0][0x600] ;  /* 0x0001800000047ab9 */ /* 0x000fd80000000800 */
[----:B------:R-:W-:-:S04]  /*90e0*/  @!P0 FMUL R9, R9, 16777216 ;  /* 0x4b80000009098820 */ /* 0x000fc80000400000 */
[----:B------:R-:W1:Y:S02]  /*90f0*/  MUFU.LG2 R0, R9 ;  /* 0x0000000900007308 */ /* 0x000e640000000c00 */
[----:B-1----:R-:W-:-:S04]  /*9100*/  @!P0 FADD R0, R0, -24 ;  /* 0xc1c0000000008421 */ /* 0x002fc80000000000 */
[----:B------:R-:W-:-:S04]  /*9110*/  FMUL R5, R0, 0.69314718246459960938 ;  /* 0x3f31721800057820 */ /* 0x000fc80000400000 */
[----:B------:R-:W-:-:S07]  /*9120*/  FFMA R5, R6, UR4, R5 ;  /* 0x0000000406057c23 */ /* 0x000fce0008000005 */
.L_x_53:
[----:B------:R-:W-:Y:S05]  /*9130*/  BSYNC B0 ;  /* 0x0000000000007941 */ /* 0x000fea0003800000 */
.L_x_52:
[----:B------:R-:W-:Y:S01]  /*9140*/  UISETP.NE.AND UP0, UPT, UR37, 0x1, UPT ;  /* 0x000000012500788c */ /* 0x000fe2000bf05270 */
[----:B------:R-:W1:Y:S01]  /*9150*/  S2R R23, SR_TID.X ;  /* 0x0000000000177919 */ /* 0x000e620000002100 */
[----:B------:R-:W-:Y:S01]  /*9160*/  ULDC UR4, c[0x0][0x608] ;  /* 0x0001820000047ab9 */ /* 0x000fe20000000800 */
[----:B------:R-:W-:Y:S01]  /*9170*/  ULDC.64 UR8, c[0x0][0x208] ;  /* 0x0000820000087ab9 */ /* 0x000fe20000000a00 */
[----:B------:R-:W-:Y:S01]  /*9180*/  FMUL R10, R10, UR4 ;  /* 0x000000040a0a7c20 */ /* 0x000fe20008400000 */
[----:B------:R-:W-:-:S03]  /*9190*/  USEL UR4, URZ, 0x1, UP0 ;  /* 0x000000013f047887 */ /* 0x000fc60008000000 */
[-C--:B------:R-:W-:Y:S01]  /*91a0*/  FMUL R154, R154, R10.reuse ;  /* 0x0000000a9a9a7220 */ /* 0x080fe20000400000 */
[-C--:B------:R-:W-:Y:S01]  /*91b0*/  FMUL R34, R155, R10.reuse ;  /* 0x0000000a9b227220 */ /* 0x080fe20000400000 */
[-C--:B------:R-:W-:Y:S01]  /*91c0*/  FMUL R158, R158, R10.reuse ;  /* 0x0000000a9e9e7220 */ /* 0x080fe20000400000 */
[----:B------:R-:W-:Y:S02]  /*91d0*/  IMAD.U32 R0, RZ, RZ, UR4 ;  /* 0x00000004ff007e24 */ /* 0x000fe4000f8e00ff */
[-C--:B------:R-:W-:Y:S01]  /*91e0*/  FMUL R32, R159, R10.reuse ;  /* 0x0000000a9f207220 */ /* 0x080fe20000400000 */
[-C--:B------:R-:W-:Y:S01]  /*91f0*/  FMUL R162, R162, R10.reuse ;  /* 0x0000000aa2a27220 */ /* 0x080fe20000400000 */
[-C--:B------:R-:W-:Y:S01]  /*9200*/  FMUL R30, R163, R10.reuse ;  /* 0x0000000aa31e7220 */ /* 0x080fe20000400000 */
[-C--:B------:R-:W-:Y:S01]  /*9210*/  FMUL R166, R166, R10.reuse ;  /* 0x0000000aa6a67220 */ /* 0x080fe20000400000 */
[----:B------:R-:W-:Y:S01]  /*9220*/  SHF.L.U32 R0, R0, 0x1f, RZ ;  /* 0x0000001f00007819 */ /* 0x000fe200000006ff */
[-C--:B------:R-:W-:Y:S01]  /*9230*/  FMUL R26, R167, R10.reuse ;  /* 0x0000000aa71a7220 */ /* 0x080fe20000400000 */
[-C--:B------:R-:W-:Y:S01]  /*9240*/  FMUL R138, R138, R10.reuse ;  /* 0x0000000a8a8a7220 */ /* 0x080fe20000400000 */
[-C--:B------:R-:W-:Y:S01]  /*9250*/  FMUL R28, R139, R10.reuse ;  /* 0x0000000a8b1c7220 */ /* 0x080fe20000400000 */
[----:B------:R-:W2:Y:S01]  /*9260*/  SYNCS.PHASECHK.TRANS64.TRYWAIT P0, [UR38+0x8], R0 ;  /* 0x00000800ff0075a7 */ /* 0x000ea20008000166 */
        /* <DEDUP_REMOVED lines=22> */
[----:B-1----:R-:W-:Y:S01]  /*93d0*/  LOP3.LUT P1, RZ, R23, 0x3, RZ, 0xc0, !PT ;  /* 0x0000000317ff7812 */ /* 0x002fe2000782c0ff */
        /* <DEDUP_REMOVED lines=8> */
[----:B------:R-:W-:Y:S01]  /*9460*/  LOP3.LUT R19, R23, 0x7f, RZ, 0xc0, !PT ;  /* 0x0000007f17137812 */ /* 0x000fe200078ec0ff */
[----:B--2---:R-:W-:Y:S06]  /*9470*/  @!P0 BRA `(.L_x_57) ;  /* 0x0000003c001c8947 */ /* 0x004fec0003800000 */
.L_x_117:
[----:B------:R-:W-:Y:S01]  /*9480*/  USHF.L.U32 UR42, UR42, 0x6, URZ ;  /* 0x000000062a2a7899 */ /* 0x000fe2000800063f */
[----:B------:R-:W-:Y:S01]  /*9490*/  BSSY B0, `(.L_x_58) ;  /* 0x0000018000007945 */ /* 0x000fe20003800000 */
[----:B------:R-:W-:Y:S02]  /*94a0*/  SHF.R.U32.HI R23, RZ, 0x2, R23 ;  /* 0x00000002ff177819 */ /* 0x000fe40000011617 */
[----:B------:R-:W-:Y:S01]  /*94b0*/  SHF.R.U32.HI R25, RZ, 0x5, R19 ;  /* 0x00000005ff197819 */ /* 0x000fe20000011613 */
[----:B------:R-:W-:Y:S07]  /*94c0*/  @P1 BRA `(.L_x_59) ;  /* 0x0000000000501947 */ /* 0x000fee0003800000 */
[----:B------:R-:W2:Y:S01]  /*94d0*/  S2UR UR4, SR_CTAID.Y ;  /* 0x00000000000479c3 */ /* 0x000ea20000002600 */
[----:B-1----:R-:W-:Y:S01]  /*94e0*/  LOP3.LUT R0, R23, 0x7, RZ, 0xc0, !PT ;  /* 0x0000000717007812 */ /* 0x002fe200078ec0ff */
[----:B------:R-:W-:Y:S01]  /*94f0*/  ULDC.64 UR6, c[0x0][0x688] ;  /* 0x0001a20000067ab9 */ /* 0x000fe20000000a00 */
[----:B------:R-:W-:-:S04]  /*9500*/  SHF.L.U32 R3, R25, 0x4, RZ ;  /* 0x0000000419037819 */ /* 0x000fc800000006ff */
[----:B------:R-:W-:Y:S01]  /*9510*/  LOP3.LUT R0, R3, 0xfffffff0, R0, 0xe2, !PT ;  /* 0xfffffff003007812 */ /* 0x000fe200078ee200 */
[----:B------:R-:W1:Y:S04]  /*9520*/  S2UR UR5, SR_CTAID.Z ;  /* 0x00000000000579c3 */ /* 0x000e680000002700 */
[----:B------:R-:W-:-:S05]  /*9530*/  VIADD R3, R0, UR42 ;  /* 0x0000002a00037c36 */ /* 0x000fca0008000000 */
[----:B------:R-:W-:Y:S01]  /*9540*/  IADD3 R2, R3, 0x8, RZ ;  /* 0x0000000803027810 */ /* 0x000fe20007ffe0ff */
[----:B--2---:R-:W-:-:S04]  /*9550*/  UIMAD UR4, UR4, UR6, UR42 ;  /* 0x00000006040472a4 */ /* 0x004fc8000f8e022a */
[----:B-1----:R-:W-:-:S03]  /*9560*/  UIMAD UR4, UR5, UR7, UR4 ;  /* 0x00000007050472a4 */ /* 0x002fc6000f8e0204 */
[----:B------:R-:W-:Y:S02]  /*9570*/  ULDC UR5, c[0x0][0x288] ;  /* 0x0000a20000057ab9 */ /* 0x000fe40000000800 */
[----:B------:R-:W-:Y:S02]  /*9580*/  ISETP.GE.U32.AND P0, PT, R3, UR5, PT ;  /* 0x0000000503007c0c */ /* 0x000fe4000bf06070 */
[----:B------:R-:W-:Y:S02]  /*9590*/  IADD3 R0, P2, R0, UR4, RZ ;  /* 0x0000000400007c10 */ /* 0x000fe4000ff5e0ff */
[----:B------:R-:W-:Y:S01]  /*95a0*/  ISETP.GE.U32.AND P1, PT, R2, UR5, PT ;  /* 0x0000000502007c0c */ /* 0x000fe2000bf26070 */
[----:B------:R-:W-:Y:S02]  /*95b0*/  ULDC.64 UR4, c[0x0][0x680] ;  /* 0x0001a00000047ab9 */ /* 0x000fe40000000a00 */
[----:B------:R-:W-:Y:S01]  /*95c0*/  IMAD.X R3, RZ, RZ, RZ, P2 ;  /* 0x000000ffff037224 */ /* 0x000fe200010e06ff */
[----:B------:R-:W-:-:S04]  /*95d0*/  LEA R2, P2, R0, UR4, 0x2 ;  /* 0x0000000400027c11 */ /* 0x000fc8000f8410ff */
[----:B------:R-:W-:-:S05]  /*95e0*/  LEA.HI.X R3, R0, UR5, R3, 0x2, P2 ;  /* 0x0000000500037c11 */ /* 0x000fca00090f1403 */
[----:B------:R2:W-:Y:S04]  /*95f0*/  @!P0 STG.E desc[UR8][R2.64], R8 ;  /* 0x0000000802008986 */ /* 0x0005e8000c101908 */
[----:B------:R2:W-:Y:S02]  /*9600*/  @!P1 STG.E desc[UR8][R2.64+0x20], R5 ;  /* 0x0000200502009986 */ /* 0x0005e4000c101908 */
.L_x_59:
[----:B------:R-:W-:Y:S05]  /*9610*/  BSYNC B0 ;  /* 0x0000000000007941 */ /* 0x000fea0003800000 */
.L_x_58:
[----:B------:R-:W-:Y:S01]  /*9620*/  ULDC.64 UR4, c[0x0][0x730] ;  /* 0x0001cc0000047ab9 */ /* 0x000fe20000000a00 */
[-C--:B------:R-:W-:Y:S01]  /*9630*/  FMUL R74, R74, R10.reuse ;  /* 0x0000000a4a4a7220 */ /* 0x080fe20000400000 */
[----:B------:R-:W-:Y:S01]  /*9640*/  ISETP.NE.U32.AND P0, PT, RZ, UR4, PT ;  /* 0x00000004ff007c0c */ /* 0x000fe2000bf05070 */
[-C--:B------:R-:W-:Y:S01]  /*9650*/  FMUL R75, R75, R10.reuse ;  /* 0x0000000a4b4b7220 */ /* 0x080fe20000400000 */
[-C--:B------:R-:W-:Y:S01]  /*9660*/  FMUL R78, R78, R10.reuse ;  /* 0x0000000a4e4e7220 */ /* 0x080fe20000400000 */
[-C--:B------:R-:W-:Y:S01]  /*9670*/  FMUL R79, R79, R10.reuse ;  /* 0x0000000a4f4f7220 */ /* 0x080fe20000400000 */
[----:B------:R-:W-:Y:S01]  /*9680*/  ISETP.NE.AND.EX P0, PT, RZ, UR5, PT, P0 ;  /* 0x00000005ff007c0c */ /* 0x000fe2000bf05300 */
        /* <DEDUP_REMOVED lines=12> */
[----:B------:R-:W-:Y:S06]  /*9750*/  @P0 BRA `(.L_x_60) ;  /* 0x0000000000200947 */ /* 0x000fec0003800000 */
[----:B------:R-:W-:Y:S02]  /*9760*/  ULDC.64 UR4, c[0x0][0x728] ;  /* 0x0001ca0000047ab9 */ /* 0x000fe40000000a00 */
[----:B------:R-:W-:-:S04]  /*9770*/  ISETP.NE.U32.AND P0, PT, RZ, UR4, PT ;  /* 0x00000004ff007c0c */ /* 0x000fc8000bf05070 */
[----:B------:R-:W-:-:S13]  /*9780*/  ISETP.NE.AND.EX P0, PT, RZ, UR5, PT, P0 ;  /* 0x00000005ff007c0c */ /* 0x000fda000bf05300 */
[----:B------:R-:W-:Y:S05]  /*9790*/  @!P0 BRA `(.L_x_61) ;  /* 0x00000000000c8947 */ /* 0x000fea0003800000 */
[----:B-12---:R-:W1:Y:S02]  /*97a0*/  LDC.64 R2, c[0x0][0x728] ;  /* 0x0001ca00ff027b82 */ /* 0x006e640000000a00 */
[----:B-1----:R4:W5:Y:S01]  /*97b0*/  LDG.E R17, desc[UR8][R2.64] ;  /* 0x0000000802117981 */ /* 0x002962000c1e1900 */
[----:B------:R-:W-:Y:S05]  /*97c0*/  BRA `(.L_x_60) ;  /* 0x0000000000047947 */ /* 0x000fea0003800000 */
.L_x_61:
[----:B------:R-:W3:Y:S02]  /*97d0*/  LDC R17, c[0x0][0x720] ;  /* 0x0001c800ff117b82 */ /* 0x000ee40000000800 */
.L_x_60:
[----:B-1----:R-:W-:-:S04]  /*97e0*/  MOV R0, RZ ;  /* 0x000000ff00007202 */ /* 0x002fc80000000f00 */
[----:B------:R-:W-:-:S13]  /*97f0*/  LOP3.LUT P0, RZ, R0, 0x9f, RZ, 0xc0, !PT ;  /* 0x0000009f00ff7812 */ /* 0x000fda000780c0ff */
[----:B------:R-:W-:Y:S05]  /*9800*/  @!P0 BRA `(.L_x_62) ;  /* 0x0000000000408947 */ /* 0x000fea0003800000 */
[----:B--2-4-:R-:W-:Y:S01]  /*9810*/  MOV R2, 0x0 ;  /* 0x0000000000027802 */ /* 0x014fe20000000f00 */
[----:B------:R-:W-:Y:S01]  /*9820*/  ULDC.64 UR4, c[0x4][0x70] ;  /* 0x01001c0000047ab9 */ /* 0x000fe20000000a00 */
[----:B------:R-:W-:Y:S01]  /*9830*/  ULDC.64 UR6, c[0x4][0x8] ;  /* 0x0100020000067ab9 */ /* 0x000fe20000000a00 */
[----:B------:R-:W-:Y:S01]  /*9840*/  MOV R4, UR4 ;  /* 0x0000000400047c02 */ /* 0x000fe20008000f00 */
[----:B------:R-:W-:Y:S01]  /*9850*/  IMAD.U32 R5, RZ, RZ, UR5 ;  /* 0x00000005ff057e24 */ /* 0x000fe2000f8e00ff */
[----:B------:R-:W-:Y:S01]  /*9860*/  ULDC.64 UR4, c[0x4][0x78] ;  /* 0x01001e0000047ab9 */ /* 0x000fe20000000a00 */
[----:B------:R-:W1:Y:S01]  /*9870*/  LDC.64 R2, c[0x4][R2] ;  /* 0x0100000002027b82 */ /* 0x000e620000000a00 */
[----:B------:R-:W-:Y:S01]  /*9880*/  MOV R6, UR4 ;  /* 0x0000000400067c02 */ /* 0x000fe20008000f00 */
[----:B------:R-:W-:Y:S01]  /*9890*/  IMAD.U32 R7, RZ, RZ, UR5 ;  /* 0x00000005ff077e24 */ /* 0x000fe2000f8e00ff */
[----:B------:R-:W-:Y:S01]  /*98a0*/  MOV R10, UR6 ;  /* 0x00000006000a7c02 */ /* 0x000fe20008000f00 */
[----:B------:R-:W-:Y:S01]  /*98b0*/  IMAD.U32 R11, RZ, RZ, UR7 ;  /* 0x00000007ff0b7e24 */ /* 0x000fe2000f8e00ff */
[----:B------:R-:W-:Y:S01]  /*98c0*/  MOV R8, 0x70 ;  /* 0x0000007000087802 */ /* 0x000fe20000000f00 */
[----:B------:R-:W-:Y:S01]  /*98d0*/  IMAD.MOV.U32 R12, RZ, RZ, 0x1 ;  /* 0x00000001ff0c7424 */ /* 0x000fe200078e00ff */
[----:B------:R-:W-:-:S07]  /*98e0*/  MOV R13, RZ ;  /* 0x000000ff000d7202 */ /* 0x000fce0000000f00 */
[----:B------:R-:W-:-:S07]  /*98f0*/  LEPC R20, `(.L_x_62) ;  /* 0x000000001014794e */ /* 0x000fce0000000000 */
[----:B-1-3-5:R-:W-:Y:S05]  /*9900*/  CALL.ABS.NOINC R2 ;  /* 0x0000000002007343 */ /* 0x02afea0003c00000 */
.L_x_62:
[----:B--2-4-:R-:W-:Y:S01]  /*9910*/  MOV R3, UR37 ;  /* 0x0000002500037c02 */ /* 0x014fe20008000f00 */
[----:B------:R-:W-:-:S04]  /*9920*/  IMAD.U32 R16, RZ, RZ, UR36 ;  /* 0x00000024ff107e24 */ /* 0x000fc8000f8e00ff */
[----:B------:R-:W-:-:S04]  /*9930*/  IMAD R16, R3, 0x1100, R16 ;  /* 0x0000110003107824 */ /* 0x000fc800078e0210 */
[----:B------:R-:W-:-:S05]  /*9940*/  VIADD R0, R16, 0xffffef00 ;  /* 0xffffef0010007836 */ /* 0x000fca0000000000 */
[----:B------:R-:W-:-:S13]  /*9950*/  LOP3.LUT P0, RZ, R0, 0x90, RZ, 0xc0, !PT ;  /* 0x0000009000ff7812 */ /* 0x000fda000780c0ff */
[----:B------:R-:W-:Y:S05]  /*9960*/  @!P0 BRA `(.L_x_63) ;  /* 0x0000000000408947 */ /* 0x000fea0003800000 */
[----:B------:R-:W-:Y:S01]  /*9970*/  MOV R2, 0x0 ;  /* 0x0000000000027802 */ /* 0x000fe20000000f00 */
        /* <DEDUP_REMOVED lines=15> */
.L_x_63:
[----:B------:R-:W1:Y:S01]  /*9a70*/  S2R R5, SR_TID.X ;  /* 0x0000000000057919 */ /* 0x000e620000002100 */
[----:B------:R-:W-:Y:S01]  /*9a80*/  ULDC.64 UR4, c[0x0][0x730] ;  /* 0x0001cc0000047ab9 */ /* 0x000fe20000000a00 */
[----:B------:R-:W-:Y:S01]  /*9a90*/  IMAD.SHL.U32 R23, R23, 0x20, RZ ;  /* 0x0000002017177824 */ /* 0x000fe200078e00ff */
[----:B------:R-:W-:Y:S02]  /*9aa0*/  ISETP.NE.U32.AND P0, PT, RZ, UR4, PT ;  /* 0x00000004ff007c0c */ /* 0x000fe4000bf05070 */
[----:B------:R-:W-:Y:S02]  /*9ab0*/  IADD3 R19, R19, 0x1f, RZ ;  /* 0x0000001f13137810 */ /* 0x000fe40007ffe0ff */
[----:B------:R-:W-:Y:S02]  /*9ac0*/  ISETP.NE.AND.EX P0, PT, RZ, UR5, PT, P0 ;  /* 0x00000005ff007c0c */ /* 0x000fe4000bf05300 */
[----:B------:R-:W-:-:S11]  /*9ad0*/  ISETP.GT.U32.AND P1, PT, R19, 0x3e, PT ;  /* 0x0000003e1300780c */ /* 0x000fd60003f24070 */
[----:B---3-5:R-:W2:Y:S01]  /*9ae0*/  @P0 LDC R17, c[0x0][0x720] ;  /* 0x0001c800ff110b82 */ /* 0x028ea20000000800 */
[C---:B-1----:R-:W-:Y:S01]  /*9af0*/  IMAD.SHL.U32 R0, R5.reuse, 0x2, RZ ;  /* 0x0000000205007824 */ /* 0x042fe200078e00ff */
[----:B------:R-:W-:-:S04]  /*9b00*/  SHF.L.U32 R2, R5, 0x3, RZ ;  /* 0x0000000305027819 */ /* 0x000fc800000006ff */
[----:B------:R-:W-:Y:S02]  /*9b10*/  LOP3.LUT R0, R0, 0x6, RZ, 0xc0, !PT ;  /* 0x0000000600007812 */ /* 0x000fe400078ec0ff */
[----:B------:R-:W-:Y:S02]  /*9b20*/  LOP3.LUT R2, R2, 0x80, RZ, 0xc0, !PT ;  /* 0x0000008002027812 */ /* 0x000fe400078ec0ff */
[----:B------:R-:W-:Y:S02]  /*9b30*/  LEA R25, R25, R0, 0x9 ;  /* 0x0000000019197211 */ /* 0x000fe400078e48ff */
[--C-:B------:R-:W-:Y:S01]  /*9b40*/  LOP3.LUT R3, R2, 0x10, R5.reuse, 0xf8, !PT ;  /* 0x0000001002037812 */ /* 0x100fe200078ef805 */
[-C--:B--2---:R-:W-:Y:S01]  /*9b50*/  FMUL R152, R152, R17.reuse ;  /* 0x0000001198987220 */ /* 0x084fe20000400000 */
[----:B------:R-:W-:Y:S01]  /*9b60*/  SHF.R.U32.HI R0, RZ, 0x4, R5 ;  /* 0x00000004ff007819 */ /* 0x000fe20000011605 */
[-C--:B------:R-:W-:Y:S01]  /*9b70*/  FMUL R153, R153, R17.reuse ;  /* 0x0000001199997220 */ /* 0x080fe20000400000 */
[----:B------:R-:W-:Y:S01]  /*9b80*/  LOP3.LUT R2, R23, 0x60, RZ, 0xc0, !PT ;  /* 0x0000006017027812 */ /* 0x000fe200078ec0ff */
[-C--:B------:R-:W-:Y:S01]  /*9b90*/  FMUL R154, R154, R17.reuse ;  /* 0x000000119a9a7220 */ /* 0x080fe20000400000 */
[----:B------:R-:W-:Y:S01]  /*9ba0*/  LOP3.LUT P0, RZ, R0, 0x1, RZ, 0xc0, !PT ;  /* 0x0000000100ff7812 */ /* 0x000fe2000780c0ff */
[----:B------:R-:W-:Y:S01]  /*9bb0*/  FMUL R156, R156, R17 ;  /* 0x000000119c9c7220 */ /* 0x000fe20000400000 */
[----:B------:R-:W-:Y:S01]  /*9bc0*/  IADD3 R3, R3, R25, R2 ;  /* 0x0000001903037210 */ /* 0x000fe20007ffe002 */
[-C--:B------:R-:W-:Y:S01]  /*9bd0*/  FMUL R157, R157, R17.reuse ;  /* 0x000000119d9d7220 */ /* 0x080fe20000400000 */
[-C--:B------:R-:W-:Y:S01]  /*9be0*/  FMUL R158, R158, R17.reuse ;  /* 0x000000119e9e7220 */ /* 0x080fe20000400000 */
[-C--:B------:R-:W-:Y:S01]  /*9bf0*/  FMUL R5, R32, R17.reuse ;  /* 0x0000001120057220 */ /* 0x080fe20000400000 */
[----:B------:R-:W-:Y:S01]  /*9c00*/  FMUL R160, R160, R17 ;  /* 0x00000011a0a07220 */ /* 0x000fe20000400000 */
[----:B------:R-:W-:-:S02]  /*9c10*/  IMAD.IADD R0, R16, 0x1, R3 ;  /* 0x0000000110007824 */ /* 0x000fc400078e0203 */
[-C--:B------:R-:W-:Y:S01]  /*9c20*/  FMUL R161, R161, R17.reuse ;  /* 0x00000011a1a17220 */ /* 0x080fe20000400000 */
[-C--:B------:R-:W-:Y:S01]  /*9c30*/  FMUL R162, R162, R17.reuse ;  /* 0x00000011a2a27220 */ /* 0x080fe20000400000 */
[-C--:B------:R-:W-:Y:S01]  /*9c40*/  FMUL R7, R30, R17.reuse ;  /* 0x000000111e077220 */ /* 0x080fe20000400000 */
[C---:B------:R-:W-:Y:S01]  /*9c50*/  VIADD R3, R0.reuse, 0xffffef00 ;  /* 0xffffef0000037836 */ /* 0x040fe20000000000 */
[----:B------:R-:W-:Y:S01]  /*9c60*/  IADD3 R2, R0, -0x10f0, RZ ;  /* 0xffffef1000027810 */ /* 0x000fe20007ffe0ff */
[-C--:B------:R-:W-:Y:S01]  /*9c70*/  FMUL R164, R164, R17.reuse ;  /* 0x00000011a4a47220 */ /* 0x080fe20000400000 */
[-C--:B------:R-:W-:Y:S01]  /*9c80*/  FMUL R165, R165, R17.reuse ;  /* 0x00000011a5a57220 */ /* 0x080fe20000400000 */
[----:B------:R-:W-:Y:S02]  /*9c90*/  @P0 VIADD R2, R3, 0xfffffff0 ;  /* 0xfffffff003020836 */ /* 0x000fe40000000000 */
        /* <DEDUP_REMOVED lines=99> */
[----:B------:R-:W-:-:S02]  /*a2d0*/  F2FP.SATFINITE.E4M3.F32.PACK_AB_MERGE_C R153, R153, R152, RZ ;  /* 0x000000989999723e */ /* 0x000fc400048070ff */
[----:B------:R-:W-:Y:S02]  /*a2e0*/  F2FP.SATFINITE.E4M3.F32.PACK_AB_MERGE_C R3, R3, R154, RZ ;  /* 0x0000009a0303723e */ /* 0x000fe400048070ff */
[----:B------:R-:W-:Y:S02]  /*a2f0*/  F2FP.SATFINITE.E4M3.F32.PACK_AB_MERGE_C R157, R157, R156, RZ ;  /* 0x0000009c9d9d723e */ /* 0x000fe400048070ff */
[----:B------:R-:W-:Y:S02]  /*a300*/  F2FP.SATFINITE.E4M3.F32.PACK_AB_MERGE_C R5, R5, R158, RZ ;  /* 0x0000009e0505723e */ /* 0x000fe400048070ff */
[----:B------:R-:W-:Y:S02]  /*a310*/  F2FP.SATFINITE.E4M3.F32.PACK_AB_MERGE_C R161, R161, R160, RZ ;  /* 0x000000a0a1a1723e */ /* 0x000fe400048070ff */
[----:B------:R-:W-:Y:S02]  /*a320*/  F2FP.SATFINITE.E4M3.F32.PACK_AB_MERGE_C R7, R7, R162, RZ ;  /* 0x000000a20707723e */ /* 0x000fe400048070ff */
        /* <DEDUP_REMOVED lines=49> */
[----:B------:R-:W-:Y:S01]  /*a640*/  F2FP.SATFINITE.E4M3.F32.PACK_AB_MERGE_C R71, R71, R70, RZ ;  /* 0x000000464747723e */ /* 0x000fe200048070ff */
[----:B------:R-:W-:Y:S06]  /*a650*/  @P1 BRA `(.L_x_64) ;  /* 0x0000000000041947 */ /* 0x000fec0003800000 */
[----:B------:R-:W-:-:S04]  /*a660*/  DEPBAR.LE SB0, 0x1 ;  /* 0x000080400000791a */ /* 0x000fc80000000000 */
.L_x_64:
[----:B------:R-:W-:Y:S05]  /*a670*/  WARPSYNC.ALL ;  /* 0x0000000000007948 */ /* 0x000fea0003800000 */
[----:B------:R-:W-:Y:S06]  /*a680*/  BAR.SYNC.DEFER_BLOCKING 0x1, 0x80 ;  /* 0x0042000000007b1d */ /* 0x000fec0000010000 */
[----:B------:R-:W-:Y:S01]  /*a690*/  BSSY B0, `(.L_x_65) ;  /* 0x000001c000007945 */ /* 0x000fe20003800000 */
[----:B------:R1:W-:Y:S04]  /*a6a0*/  STS.U16 [R0+-0x1100], R153 ;  /* 0xffef009900007388 */ /* 0x0003e80000000400 */
[----:B------:R1:W-:Y:S04]  /*a6b0*/  STS.U16 [R0+-0x1000], R3 ;  /* 0xfff0000300007388 */ /* 0x0003e80000000400 */
[----:B------:R1:W-:Y:S04]  /*a6c0*/  STS.U16 [R0+-0x10f8], R157 ;  /* 0xffef089d00007388 */ /* 0x0003e80000000400 */
[----:B------:R1:W-:Y:S04]  /*a6d0*/  STS.U16 [R0+-0xff8], R5 ;  /* 0xfff0080500007388 */ /* 0x0003e80000000400 */
[----:B------:R1:W-:Y:S04]  /*a6e0*/  STS.U16 [R2], R161 ;  /* 0x000000a102007388 */ /* 0x0003e80000000400 */
[----:B------:R1:W-:Y:S04]  /*a6f0*/  STS.U16 [R2+0x100], R7 ;  /* 0x0001000702007388 */ /* 0x0003e80000000400 */
[----:B------:R1:W-:Y:S04]  /*a700*/  STS.U16 [R2+0x8], R165 ;  /* 0x000008a502007388 */ /* 0x0003e80000000400 */
[----:B------:R1:W-:Y:S01]  /*a710*/  STS.U16 [R2+0x108], R9 ;  /* 0x0001080902007388 */ /* 0x0003e20000000400 */
[----:B------:R-:W-:Y:S01]  /*a720*/  @!PT LDS RZ, [RZ] ;  /* 0x00000000fffff984 */ /* 0x000fe20000000800 */
[----:B------:R-:W-:Y:S01]  /*a730*/  @!PT LDS RZ, [RZ] ;  /* 0x00000000fffff984 */ /* 0x000fe20000000800 */
[----:B------:R-:W-:Y:S01]  /*a740*/  @!PT LDS RZ, [RZ] ;  /* 0x00000000fffff984 */ /* 0x000fe20000000800 */
[----:B------:R-:W-:Y:S01]  /*a750*/  @!PT LDS RZ, [RZ] ;  /* 0x00000000fffff984 */ /* 0x000fe20000000800 */
[----:B------:R2:W-:Y:S06]  /*a760*/  MEMBAR.ALL.CTA ;  /* 0x0000000000007992 */ /* 0x0005ec0000008000 */
[----:B--2---:R-:W2:Y:S02]  /*a770*/  FENCE.VIEW.ASYNC.S ;  /* 0x00000000000073c6 */ /* 0x004ea40000000000 */
[----:B--2---:R-:W-:Y:S06]  /*a780*/  BAR.SYNC.DEFER_BLOCKING 0x1, 0x80 ;  /* 0x0042000000007b1d */ /* 0x004fec0000010000 */
[----:B-1----:R-:W-:Y:S05]  /*a790*/  @P1 BRA `(.L_x_66) ;  /* 0x00000000002c1947 */ /* 0x002fea0003800000 */
[----:B------:R-:W-:Y:S01]  /*a7a0*/  S2UR UR44, SR_CTAID.Z ;  /* 0x00000000002c79c3 */ /* 0x000fe20000002700 */
[----:B------:R-:W-:Y:S01]  /*a7b0*/  R2UR UR40, R16 ;  /* 0x00000000102872ca */ /* 0x000fe200000e0000 */
[----:B------:R-:W-:Y:S01]  /*a7c0*/  ULDC.64 UR4, c[0x0][0x198] ;  /* 0x0000660000047ab9 */ /* 0x000fe20000000a00 */
[----:B------:R-:W-:Y:S01]  /*a7d0*/  UMOV UR41, URZ ;  /* 0x0000003f00297c82 */ /* 0x000fe20008000000 */
[----:B------:R-:W-:-:S04]  /*a7e0*/  UIADD3 UR4, UP0, UR4, 0x670, URZ ;  /* 0x0000067004047890 */ /* 0x000fc8000ff1e03f */
[----:B------:R-:W1:Y:S01]  /*a7f0*/  S2UR UR43, SR_CTAID.Y ;  /* 0x00000000002b79c3 */ /* 0x000e620000002600 */
[----:B------:R-:W-:-:S05]  /*a800*/  UIADD3.X UR5, URZ, UR5, URZ, UP0, !UPT ;  /* 0x000000053f057290 */ /* 0x000fca00087fe43f */
[----:B------:R-:W-:-:S09]  /*a810*/  UIADD3 UR40, UR40, -0x1100, URZ ;  /* 0xffffef0028287890 */ /* 0x000fd2000fffe03f */
[----:B-1----:R1:W-:Y:S01]  /*a820*/  UTMASTG.4D [UR40], [UR4] ;  /* 0x00000028040073b5 */ /* 0x0023e20008018000 */
[----:B------:R0:W-:Y:S01]  /*a830*/  UTMACMDFLUSH ;  /* 0x00000000000079b7 */ /* 0x0001e20000000000 */
[----:B-1----:R-:W-:-:S04]  /*a840*/  DEPBAR.LE SB0, 0x1 ;  /* 0x000080400000791a */ /* 0x002fc80000000000 */
.L_x_66:
[----:B------:R-:W-:Y:S05]  /*a850*/  BSYNC B0 ;  /* 0x0000000000007941 */ /* 0x000fea0003800000 */
.L_x_65:
[----:B------:R-:W-:Y:S06]  /*a860*/  BAR.SYNC.DEFER_BLOCKING 0x1, 0x80 ;  /* 0x0042000000007b1d */ /* 0x000fec0000010000 */
[----:B------:R-:W-:Y:S01]  /*a870*/  BSSY B0, `(.L_x_67) ;  /* 0x000001c000007945 */ /* 0x000fe20003800000 */
[----:B------:R1:W-:Y:S04]  /*a880*/  STS.U16 [R0+-0x900], R137 ;  /* 0xfff7008900007388 */ /* 0x0003e80000000400 */
[----:B------:R1:W-:Y:S04]  /*a890*/  STS.U16 [R0+-0x800], R11 ;  /* 0xfff8000b00007388 */ /* 0x0003e80000000400 */
[----:B------:R1:W-:Y:S04]  /*a8a0*/  STS.U16 [R0+-0x8f8], R141 ;  /* 0xfff7088d00007388 */ /* 0x0003e80000000400 */
[----:B------:R1:W-:Y:S04]  /*a8b0*/  STS.U16 [R0+-0x7f8], R13 ;  /* 0xfff8080d00007388 */ /* 0x0003e80000000400 */
[----:B------:R1:W-:Y:S04]  /*a8c0*/  STS.U16 [R2+0x800], R145 ;  /* 0x0008009102007388 */ /* 0x0003e80000000400 */
        /* <DEDUP_REMOVED lines=14> */
[----:B------:R-:W-:Y:S01]  /*a9b0*/  UMOV UR41, 0x20 ;  /* 0x0000002000297882 */ /* 0x000fe20000000000 */
[----:B------:R-:W-:-:S04]  /*a9c0*/  UIADD3 UR4, UP0, UR4, 0x670, URZ ;  /* 0x0000067004047890 */ /* 0x000fc8000ff1e03f */
[----:B------:R-:W1:Y:S01]  /*a9d0*/  S2UR UR43, SR_CTAID.Y ;  /* 0x00000000002b79c3 */ /* 0x000e620000002600 */
[----:B------:R-:W-:-:S05]  /*a9e0*/  UIADD3.X UR5, URZ, UR5, URZ, UP0, !UPT ;  /* 0x000000053f057290 */ /* 0x000fca00087fe43f */
[----:B------:R-:W-:-:S09]  /*a9f0*/  UIADD3 UR40, UR40, -0x900, URZ ;  /* 0xfffff70028287890 */ /* 0x000fd2000fffe03f */
[----:B-1----:R1:W-:Y:S01]  /*aa00*/  UTMASTG.4D [UR40], [UR4] ;  /* 0x00000028040073b5 */ /* 0x0023e20008018000 */
[----:B------:R0:W-:Y:S01]  /*aa10*/  UTMACMDFLUSH ;  /* 0x00000000000079b7 */ /* 0x0001e20000000000 */
[----:B-1----:R-:W-:-:S04]  /*aa20*/  DEPBAR.LE SB0, 0x1 ;  /* 0x000080400000791a */ /* 0x002fc80000000000 */
.L_x_68:
[----:B------:R-:W-:Y:S05]  /*aa30*/  BSYNC B0 ;  /* 0x0000000000007941 */ /* 0x000fea0003800000 */
.L_x_67:
        /* <DEDUP_REMOVED lines=22> */
[----:B------:R-:W-:Y:S01]  /*aba0*/  UIADD3 UR4, UP0, UR4, 0x670, URZ ;  /* 0x0000067004047890 */ /* 0x000fe2000ff1e03f */
[----:B------:R-:W-:-:S03]  /*abb0*/  UMOV UR10, UR42 ;  /* 0x0000002a000a7c82 */ /* 0x000fc60008000000 */
[----:B------:R-:W1:Y:S01]  /*abc0*/  S2UR UR11, SR_CTAID.Y ;  /* 0x00000000000b79c3 */ /* 0x000e620000002600 */
[----:B------:R-:W-:-:S05]  /*abd0*/  UIADD3.X UR5, URZ, UR5, URZ, UP0, !UPT ;  /* 0x000000053f057290 */ /* 0x000fca00087fe43f */
[----:B------:R-:W-:-:S09]  /*abe0*/  UIADD3 UR8, UR8, -0x1100, URZ ;  /* 0xffffef0008087890 */ /* 0x000fd2000fffe03f */
[----:B-1----:R1:W-:Y:S01]  /*abf0*/  UTMASTG.4D [UR8], [UR4] ;  /* 0x00000008040073b5 */ /* 0x0023e20008018000 */
[----:B------:R0:W-:Y:S01]  /*ac00*/  UTMACMDFLUSH ;  /* 0x00000000000079b7 */ /* 0x0001e20000000000 */
[----:B-1----:R-:W-:-:S04]  /*ac10*/  DEPBAR.LE SB0, 0x1 ;  /* 0x000080400000791a */ /* 0x002fc80000000000 */
.L_x_70:
[----:B------:R-:W-:Y:S05]  /*ac20*/  BSYNC B0 ;  /* 0x0000000000007941 */ /* 0x000fea0003800000 */
.L_x_69:
        /* <DEDUP_REMOVED lines=30> */
.L_x_72:
[----:B------:R-:W-:Y:S05]  /*ae10*/  BSYNC B0 ;  /* 0x0000000000007941 */ /* 0x000fea0003800000 */
.L_x_71:
        /* <DEDUP_REMOVED lines=30> */
.L_x_74:
[----:B------:R-:W-:Y:S05]  /*b000*/  BSYNC B0 ;  /* 0x0000000000007941 */ /* 0x000fea0003800000 */
.L_x_73:
        /* <DEDUP_REMOVED lines=30> */
.L_x_76:
[----:B------:R-:W-:Y:S05]  /*b1f0*/  BSYNC B0 ;  /* 0x0000000000007941 */ /* 0x000fea0003800000 */
.L_x_75:
        /* <DEDUP_REMOVED lines=27> */
[----:B-1----:R1:W-:Y:S02]  /*b3b0*/  UTMASTG.4D [UR8], [UR4] ;  /* 0x00000008040073b5 */ /* 0x0023e40008018000 */
[----:B-1----:R0:W-:Y:S02]  /*b3c0*/  UTMACMDFLUSH ;  /* 0x00000000000079b7 */ /* 0x0021e40000000000 */
.L_x_78:
[----:B------:R-:W-:Y:S05]  /*b3d0*/  BSYNC B0 ;  /* 0x0000000000007941 */ /* 0x000fea0003800000 */
.L_x_77:
[----:B------:R-:W-:Y:S01]  /*b3e0*/  UIADD3 UR37, UR37, -0x1, URZ ;  /* 0xffffffff25257890 */ /* 0x000fe2000fffe03f */
[----:B------:R-:W-:-:S04]  /*b3f0*/  DEPBAR.LE SB0, 0x0 ;  /* 0x000080000000791a */ /* 0x000fc80000000000 */
[----:B------:R-:W-:-:S04]  /*b400*/  USHF.L.U32 UR4, UR37, 0x3, URZ ;  /* 0x0000000325047899 */ /* 0x000fc8000800063f */
[----:B------:R-:W-:-:S04]  /*b410*/  ULOP3.LUT UR4, UR4, 0x8, URZ, 0xe2, !UPT ;  /* 0x0000000804047892 */ /* 0x000fc8000f8ee23f */
[----:B------:R-:W-:-:S06]  /*b420*/  ULOP3.LUT UR4, UR4, 0x18, URZ, 0x3c, !UPT ;  /* 0x0000001804047892 */ /* 0x000fcc000f8e3c3f */
[----:B------:R-:W-:-:S04]  /*b430*/  MOV R0, UR4 ;  /* 0x0000000400007c02 */ /* 0x000fc80008000f00 */
[----:B------:R-:W-:Y:S01]  /*b440*/  SYNCS.ARRIVE.TRANS64.A1T0 RZ, [R0+UR36+0x18890], RZ ;  /* 0x018890ff00ff79a7 */ /* 0x000fe20008100024 */
[----:B------:R-:W-:Y:S05]  /*b450*/  EXIT ;  /* 0x000000000000794d */ /* 0x000fea0003800000 */
.L_x_6:
[----:B------:R-:W-:-:S08]  /*b460*/  UISETP.NE.AND UP0, UPT, UR5, 0x1, UPT ;  /* 0x000000010500788c */ /* 0x000fd0000bf05270 */
[----:B------:R-:W1:-:S00]  /*b470*/  USETMAXREG.DEALLOC.CTAPOOL 0x18 ;  /* 0x00000018000079c8 */ /* 0x000e4000080e0500 */
[----:B------:R-:W-:-:S13]  /*b480*/  PLOP3.LUT P0, PT, PT, PT, UP0, 0x80, 0x0 ;  /* 0x000000000000781c */ /* 0x000fda0003f0f008 */
[----:B------:R-:W-:Y:S05]  /*b490*/  @P0 EXIT ;  /* 0x000000000000094d */ /* 0x000fea0003800000 */
[----:B------:R-:W2:Y:S01]  /*b4a0*/  S2UR UR11, SR_CTAID.X ;  /* 0x00000000000b79c3 */ /* 0x000ea20000002500 */
[----:B------:R-:W-:Y:S01]  /*b4b0*/  ELECT P3, URZ, PT ;  /* 0x00000000003f782f */ /* 0x000fe20003860000 */
[----:B------:R-:W-:Y:S01]  /*b4c0*/  BSSY B0, `(.L_x_79) ;  /* 0x000004d000007945 */ /* 0x000fe20003800000 */
[----:B-1----:R-:W-:Y:S01]  /*b4d0*/  IMAD.MOV.U32 R2, RZ, RZ, RZ ;  /* 0x000000ffff027224 */ /* 0x002fe200078e00ff */
[----:B------:R-:W-:Y:S01]  /*b4e0*/  MOV R8, RZ ;  /* 0x000000ff00087202 */ /* 0x000fe20000000f00 */
[----:B------:R-:W-:-:S03]  /*b4f0*/  IMAD.MOV.U32 R4, RZ, RZ, RZ ;  /* 0x000000ffff047224 */ /* 0x000fc600078e00ff */
[----:B------:R-:W1:Y:S08]  /*b500*/  S2UR UR20, SR_CTAID.Y ;  /* 0x00000000001479c3 */ /* 0x000e700000002600 */
[----:B------:R-:W3:Y:S01]  /*b510*/  S2UR UR21, SR_CTAID.Z ;  /* 0x00000000001579c3 */ /* 0x000ee20000002700 */
[----:B--2---:R-:W-:Y:S01]  /*b520*/  USHF.L.U32 UR11, UR11, 0x7, URZ ;  /* 0x000000070b0b7899 */ /* 0x004fe2000800063f */
[----:B------:R-:W-:Y:S11]  /*b530*/  @!P3 BRA `(.L_x_80) ;  /* 0x000000040014b947 */ /* 0x000ff60003800000 */
[----:B------:R-:W2:Y:S01]  /*b540*/  S2R R4, SR_CgaCtaId ;  /* 0x0000000000047919 */ /* 0x000ea20000008800 */
[----:B------:R-:W-:Y:S02]  /*b550*/  MOV R3, 0x400 ;  /* 0x0000040000037802 */ /* 0x000fe40000000f00 */
[----:B------:R-:W-:Y:S02]  /*b560*/  MOV R5, 0x1 ;  /* 0x0000000100057802 */ /* 0x000fe40000000f00 */
[----:B--2---:R-:W-:Y:S02]  /*b570*/  LEA R4, R4, R3, 0x18 ;  /* 0x0000000304047211 */ /* 0x004fe400078ec0ff */
[----:B------:R-:W-:-:S04]  /*b580*/  SHF.L.U32 R3, R5, 0x1f, RZ ;  /* 0x0000001f05037819 */ /* 0x000fc800000006ff */
[----:B------:R-:W2:Y:S02]  /*b590*/  SYNCS.PHASECHK.TRANS64.TRYWAIT P0, [R4+URZ+0x18860], R3 ;  /* 0x01886003040075a7 */ /* 0x000ea4000800017f */
[----:B--2---:R-:W-:Y:S05]  /*b5a0*/  @!P0 BRA `(.L_x_81) ;  /* 0x0000001800e88947 */ /* 0x004fea0003800000 */
.L_x_118:
[----:B------:R-:W-:Y:S01]  /*b5b0*/  ULOP3.LUT UR5, UR4, 0x2, URZ, 0xfc, !UPT ;  /* 0x0000000204057892 */ /* 0x000fe2000f8efc3f */
[----:B--2---:R-:W-:-:S03]  /*b5c0*/  @P2 IMAD.MOV.U32 R3, RZ, RZ, 0x3800 ;  /* 0x00003800ff032424 */ /* 0x004fc600078e00ff */
[----:B------:R-:W-:Y:S01]  /*b5d0*/  UPRMT UR5, UR5, 0x9910, URZ ;  /* 0x0000991005057896 */ /* 0x000fe2000800003f */
[----:B------:R2:W-:Y:S03]  /*b5e0*/  @P2 SYNCS.ARRIVE.TRANS64 RZ, [R4+URZ+0x18850], R3 ;  /* 0x0188500304ff29a7 */ /* 0x0005e6000800003f */
[----:B------:R-:W-:-:S06]  /*b5f0*/  UISETP.NE.AND UP0, UPT, UR5, 0x2, UPT ;  /* 0x000000020500788c */ /* 0x000fcc000bf05270 */
[----:B------:R-:W-:-:S13]  /*b600*/  PLOP3.LUT P0, PT, PT, PT, UP0, 0x80, 0x0 ;  /* 0x000000000000781c */ /* 0x000fda0003f0f008 */
[----:B--2---:R-:W-:Y:S05]  /*b610*/  @P0 BRA `(.L_x_82) ;  /* 0x0000000000040947 */ /* 0x004fea0003800000 */
[----:B-1-3--:R-:W-:Y:S01]  /*b620*/  BPT.TRAP 0x1 ;  /* 0x000000040000795c */ /* 0x00afe20000300000 */
.L_x_82:
[----:B------:R-:W-:-:S04]  /*b630*/  LOP3.LUT P0, RZ, R0, 0x1f, RZ, 0xc0, !PT ;  /* 0x0000001f00ff7812 */ /* 0x000fc8000780c0ff */
[----:B------:R-:W-:-:S13]  /*b640*/  PLOP3.LUT P0, PT, P0, P2, PT, 0x2a, 0x0 ;  /* 0x000000000000781c */ /* 0x000fda0000704572 */
[----:B------:R-:W-:Y:S05]  /*b650*/  @P0 BRA `(.L_x_83) ;  /* 0x0000000000040947 */ /* 0x000fea0003800000 */
[----:B-1-3--:R-:W-:Y:S01]  /*b660*/  BPT.TRAP 0x1 ;  /* 0x000000040000795c */ /* 0x00afe20000300000 */
.L_x_83:
[----:B------:R-:W-:Y:S01]  /*b670*/  R2UR UR8, R4 ;  /* 0x00000000040872ca */ /* 0x000fe200000e0000 */
[----:B------:R-:W-:Y:S01]  /*b680*/  ULDC.64 UR6, c[0x0][0x198] ;  /* 0x0000660000067ab9 */ /* 0x000fe20000000a00 */
[----:B------:R-:W-:Y:S01]  /*b690*/  UMOV UR14, 0x0 ;  /* 0x00000000000e7882 */ /* 0x000fe20000000000 */
[----:B------:R-:W-:Y:S01]  /*b6a0*/  UIADD3 UR6, UP0, UR6, 0xf0, URZ ;  /* 0x000000f006067890 */ /* 0x000fe2000ff1e03f */
[----:B------:R-:W-:Y:S01]  /*b6b0*/  MOV R8, 0x40 ;  /* 0x0000004000087802 */ /* 0x000fe20000000f00 */
[----:B------:R-:W-:Y:S01]  /*b6c0*/  UMOV UR15, 0x10000000 ;  /* 0x10000000000f7882 */ /* 0x000fe20000000000 */
[----:B------:R-:W-:Y:S01]  /*b6d0*/  UMOV UR10, URZ ;  /* 0x0000003f000a7c82 */ /* 0x000fe20008000000 */
[----:B------:R-:W-:Y:S01]  /*b6e0*/  UIADD3.X UR7, URZ, UR7, URZ, UP0, !UPT ;  /* 0x000000073f077290 */ /* 0x000fe200087fe43f */
[----:B------:R-:W-:Y:S01]  /*b6f0*/  IMAD.MOV.U32 R4, RZ, RZ, 0x1 ;  /* 0x00000001ff047424 */ /* 0x000fe200078e00ff */
[----:B-1----:R-:W-:Y:S01]  /*b700*/  UMOV UR12, UR20 ;  /* 0x00000014000c7c82 */ /* 0x002fe20008000000 */
[----:B---3--:R-:W-:Y:S01]  /*b710*/  UMOV UR13, UR21 ;  /* 0x00000015000d7c82 */ /* 0x008fe20008000000 */
[----:B------:R-:W-:Y:S01]  /*b720*/  UMOV UR50, 0x20 ;  /* 0x0000002000327882 */ /* 0x000fe20000000000 */
[----:B------:R-:W-:Y:S01]  /*b730*/  UMOV UR51, UR11 ;  /* 0x0000000b00337c82 */ /* 0x000fe20008000000 */
[----:B------:R-:W-:-:S02]  /*b740*/  UIADD3 UR9, UR8, 0x18850, URZ ;  /* 0x0001885008097890 */ /* 0x000fc4000fffe03f */
[----:B------:R-:W-:Y:S02]  /*b750*/  UIADD3 UR48, UR8, 0x800, URZ ;  /* 0x0000080008307890 */ /* 0x000fe4000fffe03f */
[----:B------:R-:W-:Y:S02]  /*b760*/  UIADD3 UR40, UR8, 0x1000, URZ ;  /* 0x0000100008287890 */ /* 0x000fe4000fffe03f */
[----:B------:R-:W-:Y:S02]  /*b770*/  UIADD3 UR32, UR8, 0x1800, URZ ;  /* 0x0000180008207890 */ /* 0x000fe4000fffe03f */
[----:B------:R-:W-:Y:S02]  /*b780*/  UIADD3 UR24, UR8, 0x2000, URZ ;  /* 0x0000200008187890 */ /* 0x000fe4000fffe03f */
[----:B------:R1:W-:Y:S01]  /*b790*/  UTMALDG.4D [UR8], [UR6], desc[UR14] ;  /* 0x00000e08060075b4 */ /* 0x0003e20008019000 */
[----:B------:R-:W-:Y:S01]  /*b7a0*/  UIADD3 UR16, UR8, 0x2800, URZ ;  /* 0x0000280008107890 */ /* 0x000fe2000fffe03f */
[----:B------:R-:W-:Y:S01]  /*b7b0*/  UMOV UR52, UR20 ;  /* 0x0000001400347c82 */ /* 0x000fe20008000000 */
[----:B------:R-:W-:Y:S01]  /*b7c0*/  UMOV UR53, UR21 ;  /* 0x0000001500357c82 */ /* 0x000fe20008000000 */
[----:B------:R-:W-:Y:S01]  /*b7d0*/  UMOV UR49, UR9 ;  /* 0x0000000900317c82 */ /* 0x000fe20008000000 */
[----:B------:R-:W-:Y:S01]  /*b7e0*/  UMOV UR42, 0x40 ;  /* 0x00000040002a7882 */ /* 0x000fe20000000000 */
[----:B------:R-:W-:Y:S01]  /*b7f0*/  UMOV UR43, UR11 ;  /* 0x0000000b002b7c82 */ /* 0x000fe20008000000 */
[----:B------:R-:W-:Y:S01]  /*b800*/  UMOV UR44, UR20 ;  /* 0x00000014002c7c82 */ /* 0x000fe20008000000 */
[----:B------:R-:W-:Y:S01]  /*b810*/  UMOV UR45, UR21 ;  /* 0x00000015002d7c82 */ /* 0x000fe20008000000 */
[----:B------:R-:W-:Y:S01]  /*b820*/  UMOV UR41, UR9 ;  /* 0x0000000900297c82 */ /* 0x000fe20008000000 */
[----:B------:R-:W-:Y:S01]  /*b830*/  UMOV UR34, 0x60 ;  /* 0x0000006000227882 */ /* 0x000fe20000000000 */
[----:B------:R-:W-:Y:S01]  /*b840*/  UMOV UR35, UR11 ;  /* 0x0000000b00237c82 */ /* 0x000fe20008000000 */
[----:B------:R-:W-:Y:S01]  /*b850*/  UMOV UR36, UR20 ;  /* 0x0000001400247c82 */ /* 0x000fe20008000000 */
[----:B------:R-:W-:Y:S01]  /*b860*/  UMOV UR37, UR21 ;  /* 0x0000001500257c82 */ /* 0x000fe20008000000 */
[----:B------:R2:W-:Y:S01]  /*b870*/  UTMALDG.4D [UR48], [UR6], desc[UR14] ;  /* 0x00000e30060075b4 */ /* 0x0005e20008019000 */
[----:B------:R-:W-:Y:S01]  /*b880*/  UMOV UR33, UR9 ;  /* 0x0000000900217c82 */ /* 0x000fe20008000000 */
[----:B------:R-:W-:Y:S01]  /*b890*/  UMOV UR26, 0x80 ;  /* 0x00000080001a7882 */ /* 0x000fe20000000000 */
[----:B------:R-:W-:Y:S01]  /*b8a0*/  UMOV UR27, UR11 ;  /* 0x0000000b001b7c82 */ /* 0x000fe20008000000 */
[----:B------:R-:W-:Y:S01]  /*b8b0*/  UMOV UR28, UR20 ;  /* 0x00000014001c7c82 */ /* 0x000fe20008000000 */
[----:B------:R-:W-:Y:S01]  /*b8c0*/  UMOV UR29, UR21 ;  /* 0x00000015001d7c82 */ /* 0x000fe20008000000 */
[----:B------:R-:W-:Y:S01]  /*b8d0*/  UMOV UR25, UR9 ;  /* 0x0000000900197c82 */ /* 0x000fe20008000000 */
[----:B------:R-:W-:Y:S01]  /*b8e0*/  UMOV UR18, 0xa0 ;  /* 0x000000a000127882 */ /* 0x000fe20000000000 */
[----:B------:R2:W-:Y:S01]  /*b8f0*/  UTMALDG.4D [UR40], [UR6], desc[UR14] ;  /* 0x00000e28060075b4 */ /* 0x0005e20008019000 */
[----:B------:R-:W-:Y:S01]  /*b900*/  UMOV UR19, UR11 ;  /* 0x0000000b00137c82 */ /* 0x000fe20008000000 */
[----:B------:R-:W-:Y:S01]  /*b910*/  UMOV UR17, UR9 ;  /* 0x0000000900117c82 */ /* 0x000fe20008000000 */
[----:B-1----:R-:W-:Y:S01]  /*b920*/  UIADD3 UR8, UR8, 0x3000, URZ ;  /* 0x0000300008087890 */ /* 0x002fe2000fffe03f */
[----:B------:R-:W-:Y:S01]  /*b930*/  UMOV UR10, 0xc0 ;  /* 0x000000c0000a7882 */ /* 0x000fe20000000000 */
[----:B------:R2:W-:Y:S01]  /*b940*/  UTMALDG.4D [UR32], [UR6], desc[UR14] ;  /* 0x00000e20060075b4 */ /* 0x0005e20008019000 */
[----:B------:R2:W-:Y:S01]  /*b950*/  UTMALDG.4D [UR24], [UR6], desc[UR14] ;  /* 0x00000e18060075b4 */ /* 0x0005e20008019000 */
[----:B------:R2:W-:Y:S05]  /*b960*/  UTMALDG.4D [UR16], [UR6], desc[UR14] ;  /* 0x00000e10060075b4 */ /* 0x0005ea0008019000 */
[----:B------:R2:W-:Y:S02]  /*b970*/  UTMALDG.4D [UR8], [UR6], desc[UR14] ;  /* 0x00000e08060075b4 */ /* 0x0005e40008019000 */
[----:B--2---:R-:W-:Y:S01]  /*b980*/  NOP ;  /* 0x0000000000007918 */ /* 0x004fe20000000000 */
.L_x_80:
[----:B-1-3--:R-:W-:Y:S05]  /*b990*/  BSYNC B0 ;  /* 0x0000000000007941 */ /* 0x00afea0003800000 */
.L_x_79:
[----:B------:R-:W1:Y:S01]  /*b9a0*/  LDC R3, c[0x0][0x28c] ;  /* 0x0000a300ff037b82 */ /* 0x000e620000000800 */
[----:B------:R-:W-:Y:S01]  /*b9b0*/  BSSY B0, `(.L_x_84) ;  /* 0x0000049000007945 */ /* 0x000fe20003800000 */
[----:B-1----:R-:W-:-:S13]  /*b9c0*/  ISETP.GT.AND P4, PT, R3, RZ, P3 ;  /* 0x000000ff0300720c */ /* 0x002fda0001f84270 */
[----:B------:R-:W-:Y:S05]  /*b9d0*/  @!P4 BRA `(.L_x_85) ;  /* 0x000000040018c947 */ /* 0x000fea0003800000 */
[----:B------:R-:W1:Y:S01]  /*b9e0*/  S2R R5, SR_CgaCtaId ;  /* 0x0000000000057919 */ /* 0x000e620000008800 */
[----:B------:R-:W-:-:S04]  /*b9f0*/  MOV R2, 0x400 ;  /* 0x0000040000027802 */ /* 0x000fc80000000f00 */
[----:B-1----:R-:W-:Y:S02]  /*ba00*/  LEA R2, R5, R2, 0x18 ;  /* 0x0000000205027211 */ /* 0x002fe400078ec0ff */
[----:B------:R-:W-:-:S04]  /*ba10*/  MOV R5, 0x1 ;  /* 0x0000000100057802 */ /* 0x000fc80000000f00 */
[----:B------:R-:W-:-:S04]  /*ba20*/  SHF.L.U32 R5, R5, 0x1f, RZ ;  /* 0x0000001f05057819 */ /* 0x000fc800000006ff */
[----:B------:R-:W1:Y:S02]  /*ba30*/  SYNCS.PHASECHK.TRANS64.TRYWAIT P0, [R2+URZ+0x18828], R5 ;  /* 0x01882805020075a7 */ /* 0x000e64000800017f */
[----:B-1----:R-:W-:Y:S05]  /*ba40*/  @!P0 BRA `(.L_x_86) ;  /* 0x0000001400d48947 */ /* 0x002fea0003800000 */
.L_x_119:
[----:B------:R-:W-:Y:S01]  /*ba50*/  ULOP3.LUT UR5, UR4, 0x2, URZ, 0xfc, !UPT ;  /* 0x0000000204057892 */ /* 0x000fe2000f8efc3f */
[----:B-1----:R-:W-:-:S03]  /*ba60*/  @P2 IMAD.MOV.U32 R5, RZ, RZ, 0x3800 ;  /* 0x00003800ff052424 */ /* 0x002fc600078e00ff */
[----:B------:R-:W-:Y:S01]  /*ba70*/  UPRMT UR5, UR5, 0x9910, URZ ;  /* 0x0000991005057896 */ /* 0x000fe2000800003f */
[----:B------:R1:W-:Y:S03]  /*ba80*/  @P2 SYNCS.ARRIVE.TRANS64 RZ, [R2+URZ+0x18800], R5 ;  /* 0x0188000502ff29a7 */ /* 0x0003e6000800003f */
[----:B------:R-:W-:-:S06]  /*ba90*/  UISETP.NE.AND UP0, UPT, UR5, 0x2, UPT ;  /* 0x000000020500788c */ /* 0x000fcc000bf05270 */
[----:B------:R-:W-:-:S13]  /*baa0*/  PLOP3.LUT P0, PT, PT, PT, UP0, 0x80, 0x0 ;  /* 0x000000000000781c */ /* 0x000fda0003f0f008 */
[----:B-1----:R-:W-:Y:S05]  /*bab0*/  @P0 BRA `(.L_x_87) ;  /* 0x0000000000040947 */ /* 0x002fea0003800000 */
[----:B------:R-:W-:Y:S01]  /*bac0*/  BPT.TRAP 0x1 ;  /* 0x000000040000795c */ /* 0x000fe20000300000 */
.L_x_87:
[----:B------:R-:W-:-:S04]  /*bad0*/  LOP3.LUT P0, RZ, R0, 0x1f, RZ, 0xc0, !PT ;  /* 0x0000001f00ff7812 */ /* 0x000fc8000780c0ff */
[----:B------:R-:W-:-:S13]  /*bae0*/  PLOP3.LUT P0, PT, P0, P2, PT, 0x2a, 0x0 ;  /* 0x000000000000781c */ /* 0x000fda0000704572 */
[----:B------:R-:W-:Y:S05]  /*baf0*/  @P0 BRA `(.L_x_88) ;  /* 0x0000000000040947 */ /* 0x000fea0003800000 */
[----:B------:R-:W-:Y:S01]  /*bb00*/  BPT.TRAP 0x1 ;  /* 0x000000040000795c */ /* 0x000fe20000300000 */
.L_x_88:
        /* <DEDUP_REMOVED lines=8> */
[----:B------:R-:W-:Y:S01]  /*bb90*/  UMOV UR19, URZ ;  /* 0x0000003f00137c82 */ /* 0x000fe20008000000 */
[----:B------:R-:W-:Y:S01]  /*bba0*/  UMOV UR58, 0x20 ;  /* 0x00000020003a7882 */ /* 0x000fe20000000000 */
[----:B------:R-:W-:Y:S01]  /*bbb0*/  UMOV UR60, UR20 ;  /* 0x00000014003c7c82 */ /* 0x000fe20008000000 */
[----:B------:R-:W-:-:S02]  /*bbc0*/  UMOV UR61, UR21 ;  /* 0x00000015003d7c82 */ /* 0x000fc40008000000 */
[----:B------:R-:W-:Y:S02]  /*bbd0*/  UIADD3 UR16, UR5, 0x7000, URZ ;  /* 0x0000700005107890 */ /* 0x000fe4000fffe03f */
[----:B------:R-:W-:Y:S02]  /*bbe0*/  UIADD3 UR17, UR5, 0x18800, URZ ;  /* 0x0001880005117890 */ /* 0x000fe4000fffe03f */
[----:B------:R-:W-:Y:S02]  /*bbf0*/  UIADD3 UR56, UR5, 0x7800, URZ ;  /* 0x0000780005387890 */ /* 0x000fe4000fffe03f */
[----:B------:R-:W-:Y:S02]  /*bc00*/  UIADD3 UR48, UR5, 0x8000, URZ ;  /* 0x0000800005307890 */ /* 0x000fe4000fffe03f */
[----:B------:R-:W-:Y:S02]  /*bc10*/  UIADD3 UR40, UR5, 0x8800, URZ ;  /* 0x0000880005287890 */ /* 0x000fe4000fffe03f */
[----:B------:R-:W-:Y:S01]  /*bc20*/  UIADD3 UR32, UR5, 0x9000, URZ ;  /* 0x0000900005207890 */ /* 0x000fe2000fffe03f */
[----:B------:R1:W-:Y:S01]  /*bc30*/  UTMALDG.4D [UR16], [UR6], desc[UR8] ;  /* 0x00000810060075b4 */ /* 0x0003e20008019000 */
[----:B------:R-:W-:Y:S01]  /*bc40*/  UIADD3 UR24, UR5, 0x9800, URZ ;  /* 0x0000980005187890 */ /* 0x000fe2000fffe03f */
        /* <DEDUP_REMOVED lines=10> */
[----:B------:R2:W-:Y:S01]  /*bcf0*/  UTMALDG.4D [UR56], [UR6], desc[UR8] ;  /* 0x00000838060075b4 */ /* 0x0005e20008019000 */
[----:B------:R-:W-:Y:S01]  /*bd00*/  UMOV UR43, UR19 ;  /* 0x00000013002b7c82 */ /* 0x000fe20008000000 */
[----:B------:R-:W-:Y:S01]  /*bd10*/  UMOV UR41, UR17 ;  /* 0x0000001100297c82 */ /* 0x000fe20008000000 */
[----:B------:R-:W-:Y:S01]  /*bd20*/  UMOV UR34, 0x80 ;  /* 0x0000008000227882 */ /* 0x000fe20000000000 */
[----:B------:R-:W-:Y:S01]  /*bd30*/  UMOV UR36, UR20 ;  /* 0x0000001400247c82 */ /* 0x000fe20008000000 */
[----:B------:R-:W-:Y:S01]  /*bd40*/  UMOV UR37, UR21 ;  /* 0x0000001500257c82 */ /* 0x000fe20008000000 */
[----:B------:R-:W-:Y:S01]  /*bd50*/  UMOV UR35, UR19 ;  /* 0x0000001300237c82 */ /* 0x000fe20008000000 */
[----:B------:R-:W-:Y:S01]  /*bd60*/  UMOV UR33, UR17 ;  /* 0x0000001100217c82 */ /* 0x000fe20008000000 */
[----:B------:R2:W-:Y:S01]  /*bd70*/  UTMALDG.4D [UR48], [UR6], desc[UR8] ;  /* 0x00000830060075b4 */ /* 0x0005e20008019000 */
[----:B------:R-:W-:Y:S01]  /*bd80*/  UMOV UR26, 0xa0 ;  /* 0x000000a0001a7882 */ /* 0x000fe20000000000 */
[----:B------:R-:W-:Y:S01]  /*bd90*/  UMOV UR28, UR20 ;  /* 0x00000014001c7c82 */ /* 0x000fe20008000000 */
[----:B------:R-:W-:Y:S01]  /*bda0*/  UMOV UR29, UR21 ;  /* 0x00000015001d7c82 */ /* 0x000fe20008000000 */
[----:B------:R-:W-:Y:S01]  /*bdb0*/  UMOV UR27, UR19 ;  /* 0x00000013001b7c82 */ /* 0x000fe20008000000 */
[----:B-1----:R-:W-:Y:S01]  /*bdc0*/  UIADD3 UR16, UR5, 0xa000, URZ ;  /* 0x0000a00005107890 */ /* 0x002fe2000fffe03f */
[----:B------:R-:W-:Y:S01]  /*bdd0*/  UMOV UR25, UR17 ;  /* 0x0000001100197c82 */ /* 0x000fe20008000000 */
[----:B------:R2:W-:Y:S01]  /*bde0*/  UTMALDG.4D [UR40], [UR6], desc[UR8] ;  /* 0x00000828060075b4 */ /* 0x0005e20008019000 */
[----:B------:R-:W-:Y:S01]  /*bdf0*/  UMOV UR18, 0xc0 ;  /* 0x000000c000127882 */ /* 0x000fe20000000000 */
[----:B------:R2:W-:Y:S01]  /*be00*/  UTMALDG.4D [UR32], [UR6], desc[UR8] ;  /* 0x00000820060075b4 */ /* 0x0005e20008019000 */
[----:B------:R2:W-:Y:S04]  /*be10*/  UTMALDG.4D [UR24], [UR6], desc[UR8] ;  /* 0x00000818060075b4 */ /* 0x0005e80008019000 */
[----:B------:R2:W-:Y:S02]  /*be20*/  UTMALDG.4D [UR16], [UR6], desc[UR8] ;  /* 0x00000810060075b4 */ /* 0x0005e40008019000 */
[----:B--2---:R-:W-:Y:S01]  /*be30*/  NOP ;  /* 0x0000000000007918 */ /* 0x004fe20000000000 */
.L_x_85:
[----:B------:R-:W-:Y:S05]  /*be40*/  BSYNC B0 ;  /* 0x0000000000007941 */ /* 0x000fea0003800000 */
.L_x_84:
[----:B------:R-:W-:Y:S04]  /*be50*/  BSSY B0, `(.L_x_89) ;  /* 0x000004b000007945 */ /* 0x000fe80003800000 */
[----:B------:R-:W-:Y:S05]  /*be60*/  @!P3 BRA `(.L_x_90) ;  /* 0x000000040024b947 */ /* 0x000fea0003800000 */
[----:B------:R-:W1:Y:S01]  /*be70*/  S2R R6, SR_CgaCtaId ;  /* 0x0000000000067919 */ /* 0x000e620000008800 */
[----:B------:R-:W-:-:S04]  /*be80*/  MOV R5, 0x400 ;  /* 0x0000040000057802 */ /* 0x000fc80000000f00 */
[----:B-1----:R-:W-:Y:S01]  /*be90*/  LEA R7, R6, R5, 0x18 ;  /* 0x0000000506077211 */ /* 0x002fe200078ec0ff */
[----:B------:R-:W-:-:S03]  /*bea0*/  IMAD.MOV.U32 R6, RZ, RZ, 0x1 ;  /* 0x00000001ff067424 */ /* 0x000fc600078e00ff */
[----:B------:R-:W-:Y:S02]  /*beb0*/  LEA R5, R4, R7, 0x3 ;  /* 0x0000000704057211 */ /* 0x000fe400078e18ff */
[----:B------:R-:W-:-:S04]  /*bec0*/  SHF.L.U32 R6, R6, 0x1f, RZ ;  /* 0x0000001f06067819 */ /* 0x000fc800000006ff */
[----:B------:R-:W1:Y:S02]  /*bed0*/  SYNCS.PHASECHK.TRANS64.TRYWAIT P0, [R5+URZ+0x18860], R6 ;  /* 0x01886006050075a7 */ /* 0x000e64000800017f */
[----:B-1----:R-:W-:Y:S05]  /*bee0*/  @!P0 BRA `(.L_x_91) ;  /* 0x0000001000c08947 */ /* 0x002fea0003800000 */
.L_x_120:
        /* <DEDUP_REMOVED lines=8> */
.L_x_92:
[----:B------:R-:W-:-:S04]  /*bf70*/  LOP3.LUT P0, RZ, R0, 0x1f, RZ, 0xc0, !PT ;  /* 0x0000001f00ff7812 */ /* 0x000fc8000780c0ff */
[----:B------:R-:W-:-:S13]  /*bf80*/  PLOP3.LUT P0, PT, P0, P2, PT, 0x2a, 0x0 ;  /* 0x000000000000781c */ /* 0x000fda0000704572 */
[----:B------:R-:W-:Y:S05]  /*bf90*/  @P0 BRA `(.L_x_93) ;  /* 0x0000000000040947 */ /* 0x000fea0003800000 */
[----:B------:R-:W-:Y:S01]  /*bfa0*/  BPT.TRAP 0x1 ;  /* 0x000000040000795c */ /* 0x000fe20000300000 */
.L_x_93:
[----:B------:R-:W-:Y:S01]  /*bfb0*/  R2UR UR56, R4 ;  /* 0x00000000043872ca */ /* 0x000fe200000e0000 */
[----:B------:R-:W-:Y:S01]  /*bfc0*/  ULDC.64 UR8, c[0x0][0x198] ;  /* 0x0000660000087ab9 */ /* 0x000fe20000000a00 */
[----:B------:R-:W-:Y:S01]  /*bfd0*/  R2UR UR5, R7 ;  /* 0x00000000070572ca */ /* 0x000fe200000e0000 */
[----:B------:R-:W-:Y:S01]  /*bfe0*/  UIADD3 UR8, UP0, UR8, 0xf0, URZ ;  /* 0x000000f008087890 */ /* 0x000fe2000ff1e03f */
[----:B------:R-:W-:Y:S01]  /*bff0*/  R2UR UR59, R8 ;  /* 0x00000000083b72ca */ /* 0x000fe200000e0000 */
[----:B------:R-:W-:Y:S01]  /*c000*/  UMOV UR6, 0x0 ;  /* 0x0000000000067882 */ /* 0x000fe20000000000 */
[----:B------:R-:W-:Y:S01]  /*c010*/  R2UR UR57, R5 ;  /* 0x00000000053972ca */ /* 0x000fe200000e0000 */
[----:B------:R-:W-:Y:S01]  /*c020*/  UIADD3.X UR9, URZ, UR9, URZ, UP0, !UPT ;  /* 0x000000093f097290 */ /* 0x000fe200087fe43f */
[----:B------:R-:W-:Y:S01]  /*c030*/  UMOV UR7, 0x10000000 ;  /* 0x1000000000077882 */ /* 0x000fe20000000000 */
[----:B------:R-:W-:Y:S01]  /*c040*/  UMOV UR58, URZ ;  /* 0x0000003f003a7c82 */ /* 0x000fe20008000000 */
[----:B------:R-:W-:Y:S01]  /*c050*/  UMOV UR60, UR20 ;  /* 0x00000014003c7c82 */ /* 0x000fe20008000000 */
[----:B------:R-:W-:Y:S01]  /*c060*/  UMOV UR61, UR21 ;  /* 0x00000015003d7c82 */ /* 0x000fe20008000000 */
[----:B------:R-:W-:Y:S01]  /*c070*/  UMOV UR50, 0x20 ;  /* 0x0000002000327882 */ /* 0x000fe20000000000 */
[----:B------:R-:W-:-:S02]  /*c080*/  UMOV UR52, UR20 ;  /* 0x0000001400347c82 */ /* 0x000fc40008000000 */
[----:B------:R-:W-:Y:S02]  /*c090*/  UIMAD UR56, UR56, 0x3800, UR5 ;  /* 0x00003800383878a4 */ /* 0x000fe4000f8e0205 */
[----:B------:R-:W-:Y:S02]  /*c0a0*/  UIADD3 UR59, UR11, UR59, URZ ;  /* 0x0000003b0b3b7290 */ /* 0x000fe4000fffe03f */
[----:B------:R-:W-:Y:S02]  /*c0b0*/  UIADD3 UR57, UR57, 0x18850, URZ ;  /* 0x0001885039397890 */ /* 0x000fe4000fffe03f */
[----:B------:R-:W-:Y:S02]  /*c0c0*/  UIADD3 UR48, UR56, 0x800, URZ ;  /* 0x0000080038307890 */ /* 0x000fe4000fffe03f */
[----:B------:R-:W-:Y:S01]  /*c0d0*/  UIADD3 UR16, UR56, 0x1000, URZ ;  /* 0x0000100038107890 */ /* 0x000fe2000fffe03f */
[----:B------:R-:W-:Y:S02]  /*c0e0*/  UMOV UR53, UR21 ;  /* 0x0000001500357c82 */ /* 0x000fe40008000000 */
[----:B------:R-:W-:Y:S01]  /*c0f0*/  UMOV UR49, UR57 ;  /* 0x0000003900317c82 */ /* 0x000fe20008000000 */
[----:B------:R-:W-:Y:S01]  /*c100*/  UMOV UR51, UR59 ;  /* 0x0000003b00337c82 */ /* 0x000fe20008000000 */
[----:B------:R-:W-:Y:S01]  /*c110*/  UMOV UR18, 0x40 ;  /* 0x0000004000127882 */ /* 0x000fe20000000000 */
[----:B------:R-:W-:Y:S01]  /*c120*/  UMOV UR17, UR57 ;  /* 0x0000003900117c82 */ /* 0x000fe20008000000 */
[----:B------:R-:W-:Y:S01]  /*c130*/  UMOV UR19, UR59 ;  /* 0x0000003b00137c82 */ /* 0x000fe20008000000 */
[----:B------:R-:W-:Y:S01]  /*c140*/  UTMALDG.4D [UR56], [UR8], desc[UR6] ;  /* 0x00000638080075b4 */ /* 0x000fe20008019000 */
[----:B------:R-:W-:-:S02]  /*c150*/  UIADD3 UR40, UR56, 0x1800, URZ ;  /* 0x0000180038287890 */ /* 0x000fc4000fffe03f */
[----:B------:R-:W-:Y:S02]  /*c160*/  UIADD3 UR32, UR56, 0x2000, URZ ;  /* 0x0000200038207890 */ /* 0x000fe4000fffe03f */
[----:B------:R-:W-:Y:S01]  /*c170*/  UIADD3 UR24, UR56, 0x2800, URZ ;  /* 0x0000280038187890 */ /* 0x000fe2000fffe03f */
[----:B------:R-:W-:Y:S01]  /*c180*/  UMOV UR42, 0x60 ;  /* 0x00000060002a7882 */ /* 0x000fe20000000000 */
[----:B------:R-:W-:Y:S01]  /*c190*/  UTMALDG.4D [UR48], [UR8], desc[UR6] ;  /* 0x00000630080075b4 */ /* 0x000fe20008019000 */
        /* <DEDUP_REMOVED lines=16> */
[----:B------:R2:W-:Y:S01]  /*c2a0*/  UTMALDG.4D [UR32], [UR8], desc[UR6] ;  /* 0x00000620080075b4 */ /* 0x0005e20008019000 */
[----:B------:R2:W-:Y:S01]  /*c2b0*/  UTMALDG.4D [UR24], [UR8], desc[UR6] ;  /* 0x00000618080075b4 */ /* 0x0005e20008019000 */
[----:B-1----:R-:W-:Y:S01]  /*c2c0*/  UIADD3 UR16, UR56, 0x3000, URZ ;  /* 0x0000300038107890 */ /* 0x002fe2000fffe03f */
[----:B------:R-:W-:-:S08]  /*c2d0*/  UMOV UR18, 0xc0 ;  /* 0x000000c000127882 */ /* 0x000fd00000000000 */
[----:B------:R2:W-:Y:S02]  /*c2e0*/  UTMALDG.4D [UR16], [UR8], desc[UR6] ;  /* 0x00000610080075b4 */ /* 0x0005e40008019000 */
[----:B--2---:R-:W-:Y:S01]  /*c2f0*/  NOP ;  /* 0x0000000000007918 */ /* 0x004fe20000000000 */
.L_x_90:
[----:B------:R-:W-:Y:S05]  /*c300*/  BSYNC B0 ;  /* 0x0000000000007941 */ /* 0x000fea0003800000 */
.L_x_89:
[----:B------:R-:W-:Y:S01]  /*c310*/  BSSY B0, `(.L_x_94) ;  /* 0x0000027000007945 */ /* 0x000fe20003800000 */
[----:B------:R-:W-:-:S03]  /*c320*/  MOV R8, RZ ;  /* 0x000000ff00087202 */ /* 0x000fc60000000f00 */
[----:B------:R-:W-:Y:S05]  /*c330*/  @!P4 BRA `(.L_x_95) ;  /* 0x000000000090c947 */ /* 0x000fea0003800000 */
[----:B------:R-:W1:Y:S01]  /*c340*/  S2R R5, SR_CgaCtaId ;  /* 0x0000000000057919 */ /* 0x000e620000008800 */
[----:B------:R-:W-:Y:S01]  /*c350*/  MOV R4, 0x400 ;  /* 0x0000040000047802 */ /* 0x000fe20000000f00 */
[----:B------:R-:W-:-:S05]  /*c360*/  IMAD.MOV.U32 R7, RZ, RZ, 0x1 ;  /* 0x00000001ff077424 */ /* 0x000fca00078e00ff */
[----:B------:R-:W-:Y:S02]  /*c370*/  SHF.L.U32 R7, R7, 0x1f, RZ ;  /* 0x0000001f07077819 */ /* 0x000fe400000006ff */
[----:B-1----:R-:W-:-:S04]  /*c380*/  LEA R5, R5, R4, 0x18 ;  /* 0x0000000405057211 */ /* 0x002fc800078ec0ff */
[----:B------:R-:W-:-:S04]  /*c390*/  LEA R4, R2, R5, 0x3 ;  /* 0x0000000502047211 */ /* 0x000fc800078e18ff */
[----:B------:R-:W1:Y:S02]  /*c3a0*/  SYNCS.PHASECHK.TRANS64.TRYWAIT P0, [R4+URZ+0x18828], R7 ;  /* 0x01882807040075a7 */ /* 0x000e64000800017f */
[----:B-1----:R-:W-:Y:S05]  /*c3b0*/  @!P0 BRA `(.L_x_96) ;  /* 0x0000000c00a08947 */ /* 0x002fea0003800000 */
.L_x_121:
        /* <DEDUP_REMOVED lines=8> */
.L_x_97:
[----:B------:R-:W-:-:S04]  /*c440*/  LOP3.LUT P0, RZ, R0, 0x1f, RZ, 0xc0, !PT ;  /* 0x0000001f00ff7812 */ /* 0x000fc8000780c0ff */
[----:B------:R-:W-:-:S13]  /*c450*/  PLOP3.LUT P0, PT, P0, P2, PT, 0x2a, 0x0 ;  /* 0x000000000000781c */ /* 0x000fda0000704572 */
[----:B------:R-:W-:Y:S05]  /*c460*/  @P0 BRA `(.L_x_98) ;  /* 0x0000000000040947 */ /* 0x000fea0003800000 */
[----:B------:R-:W-:Y:S01]  /*c470*/  BPT.TRAP 0x1 ;  /* 0x000000040000795c */ /* 0x000fe20000300000 */
.L_x_98:
[----:B------:R-:W-:Y:S01]  /*c480*/  IMAD R5, R2, 0x3800, R5 ;  /* 0x0000380002057824 */ /* 0x000fe200078e0205 */
[----:B------:R-:W-:Y:S01]  /*c490*/  R2UR UR17, R4 ;  /* 0x00000000041172ca */ /* 0x000fe200000e0000 */
[----:B------:R-:W-:Y:S01]  /*c4a0*/  ULDC.64 UR6, c[0x0][0x198] ;  /* 0x0000660000067ab9 */ /* 0x000fe20000000a00 */
[----:B------:R-:W-:Y:S01]  /*c4b0*/  UMOV UR8, 0x0 ;  /* 0x0000000000087882 */ /* 0x000fe20000000000 */
[----:B------:R-:W-:Y:S01]  /*c4c0*/  UIADD3 UR6, UP0, UR6, 0x2f0, URZ ;  /* 0x000002f006067890 */ /* 0x000fe2000ff1e03f */
[----:B------:R-:W-:Y:S01]  /*c4d0*/  R2UR UR16, R5 ;  /* 0x00000000051072ca */ /* 0x000fe200000e0000 */
[----:B------:R-:W-:Y:S01]  /*c4e0*/  UMOV UR9, 0x10000000 ;  /* 0x1000000000097882 */ /* 0x000fe20000000000 */
[----:B------:R-:W-:Y:S01]  /*c4f0*/  UMOV UR18, URZ ;  /* 0x0000003f00127c82 */ /* 0x000fe20008000000 */
[----:B------:R-:W-:Y:S01]  /*c500*/  UIADD3.X UR7, URZ, UR7, URZ, UP0, !UPT ;  /* 0x000000073f077290 */ /* 0x000fe200087fe43f */
[----:B------:R-:W-:Y:S01]  /*c510*/  IADD3 R2, R2, 0x1, RZ ;  /* 0x0000000102027810 */ /* 0x000fe20007ffe0ff */
[----:B------:R-:W-:Y:S01]  /*c520*/  UMOV UR19, URZ ;  /* 0x0000003f00137c82 */ /* 0x000fe20008000000 */
[----:B------:R-:W-:-:S03]  /*c530*/  IMAD.MOV.U32 R8, RZ, RZ, 0x1 ;  /* 0x00000001ff087424 */ /* 0x000fc600078e00ff */
[----:B------:R-:W-:-:S04]  /*c540*/  UIADD3 UR17, UR17, 0x18800, URZ ;  /* 0x0001880011117890 */ /* 0x000fc8000fffe03f */
[----:B------:R-:W-:-:S09]  /*c550*/  UIADD3 UR16, UR16, 0x7000, URZ ;  /* 0x0000700010107890 */ /* 0x000fd2000fffe03f */
[----:B------:R1:W-:Y:S02]  /*c560*/  UTMALDG.4D [UR16], [UR6], desc[UR8] ;  /* 0x00000810060075b4 */ /* 0x0003e40008019000 */
[----:B-1----:R-:W-:Y:S01]  /*c570*/  NOP ;  /* 0x0000000000007918 */ /* 0x002fe20000000000 */
.L_x_95:
[----:B------:R-:W-:Y:S05]  /*c580*/  BSYNC B0 ;  /* 0x0000000000007941 */ /* 0x000fea0003800000 */
.L_x_94:
[----:B------:R-:W-:-:S13]  /*c590*/  ISETP.GE.AND P0, PT, R3, 0x41, PT ;  /* 0x000000410300780c */ /* 0x000fda0003f06270 */
[----:B------:R-:W-:Y:S05]  /*c5a0*/  @!P0 EXIT ;  /* 0x000000000000894d */ /* 0x000fea0003800000 */
[----:B------:R-:W-:Y:S01]  /*c5b0*/  IADD3 R3, R3, 0x3f, RZ ;  /* 0x0000003f03037810 */ /* 0x000fe20007ffe0ff */
[----:B------:R-:W-:Y:S01]  /*c5c0*/  BSSY B0, `(.L_x_99) ;  /* 0x0000081000007945 */ /* 0x000fe20003800000 */
[----:B------:R-:W-:Y:S02]  /*c5d0*/  LOP3.LUT P0, RZ, R0, 0x1f, RZ, 0xc0, !PT ;  /* 0x0000001f00ff7812 */ /* 0x000fe4000780c0ff */
[----:B------:R-:W-:Y:S02]  /*c5e0*/  SHF.R.S32.HI R0, RZ, 0x1f, R3 ;  /* 0x0000001fff007819 */ /* 0x000fe40000011403 */
[----:B------:R-:W-:Y:S02]  /*c5f0*/  PLOP3.LUT P0, PT, P0, P2, PT, 0x2a, 0x0 ;  /* 0x000000000000781c */ /* 0x000fe40000704572 */
[----:B------:R-:W-:Y:S01]  /*c600*/  LEA.HI R0, R0, R3, RZ, 0x6 ;  /* 0x0000000300007211 */ /* 0x000fe200078f30ff */
[----:B------:R-:W-:-:S03]  /*c610*/  IMAD.U32 R3, RZ, RZ, UR4 ;  /* 0x00000004ff037e24 */ /* 0x000fc6000f8e00ff */
[----:B------:R-:W-:Y:S02]  /*c620*/  SHF.R.S32.HI R4, RZ, 0x6, R0 ;  /* 0x00000006ff047819 */ /* 0x000fe40000011400 */
[----:B------:R-:W-:Y:S01]  /*c630*/  LOP3.LUT R0, R3, 0x2, RZ, 0xfc, !PT ;  /* 0x0000000203007812 */ /* 0x000fe200078efcff */
[----:B------:R-:W-:Y:S01]  /*c640*/  IMAD.MOV.U32 R3, RZ, RZ, 0x1 ;  /* 0x00000001ff037424 */ /* 0x000fe200078e00ff */
[----:B------:R-:W-:-:S07]  /*c650*/  SHF.L.U32 R4, R4, 0x1, RZ ;  /* 0x0000000104047819 */ /* 0x000fce00000006ff */
.L_x_110:
[----:B------:R-:W-:Y:S04]  /*c660*/  BSSY B1, `(.L_x_100) ;  /* 0x000004b000017945 */ /* 0x000fe80003800000 */
[----:B------:R-:W-:Y:S05]  /*c670*/  @!P3 BRA `(.L_x_101) ;  /* 0x000000040024b947 */ /* 0x000fea0003800000 */
[----:B------:R-:W1:Y:S01]  /*c680*/  S2R R6, SR_CgaCtaId ;  /* 0x0000000000067919 */ /* 0x000e620000008800 */
[----:B------:R-:W-:-:S04]  /*c690*/  MOV R5, 0x400 ;  /* 0x0000040000057802 */ /* 0x000fc80000000f00 */
[----:B-1----:R-:W-:Y:S02]  /*c6a0*/  LEA R7, R6, R5, 0x18 ;  /* 0x0000000506077211 */ /* 0x002fe400078ec0ff */
[----:B------:R-:W-:Y:S02]  /*c6b0*/  SHF.L.U32 R5, R3, 0x1f, RZ ;  /* 0x0000001f03057819 */ /* 0x000fe400000006ff */
[----:B------:R-:W-:-:S04]  /*c6c0*/  LEA R6, R2, R7, 0x3 ;  /* 0x0000000702067211 */ /* 0x000fc800078e18ff */
[----:B------:R-:W1:Y:S02]  /*c6d0*/  SYNCS.PHASECHK.TRANS64.TRYWAIT P4, [R6+URZ+0x18828], R5 ;  /* 0x01882805060075a7 */ /* 0x000e64000808017f */
[----:B-1----:R-:W-:Y:S05]  /*c6e0*/  @!P4 BRA `(.L_x_102) ;  /* 0x0000000800e8c947 */ /* 0x002fea0003800000 */
.L_x_122:
[----:B-1----:R-:W-:-:S04]  /*c6f0*/  @P2 IMAD.MOV.U32 R5, RZ, RZ, 0x3800 ;  /* 0x00003800ff052424 */ /* 0x002fc800078e00ff */
[----:B------:R1:W-:Y:S02]  /*c700*/  @P2 SYNCS.ARRIVE.TRANS64 RZ, [R6+URZ+0x18800], R5 ;  /* 0x0188000506ff29a7 */ /* 0x0003e4000800003f */
[----:B-1----:R-:W-:-:S04]  /*c710*/  PRMT R5, R0, 0x9910, RZ ;  /* 0x0000991000057816 */ /* 0x002fc800000000ff */
[----:B------:R-:W-:-:S13]  /*c720*/  ISETP.NE.AND P4, PT, R5, 0x2, PT ;  /* 0x000000020500780c */ /* 0x000fda0003f85270 */
[----:B------:R-:W-:Y:S05]  /*c730*/  @P4 BRA `(.L_x_103) ;  /* 0x0000000000044947 */ /* 0x000fea0003800000 */
[----:B------:R-:W-:Y:S01]  /*c740*/  BPT.TRAP 0x1 ;  /* 0x000000040000795c */ /* 0x000fe20000300000 */
.L_x_103:
[----:B------:R-:W-:Y:S05]  /*c750*/  @P0 BRA `(.L_x_104) ;  /* 0x0000000000040947 */ /* 0x000fea0003800000 */
[----:B------:R-:W-:Y:S01]  /*c760*/  BPT.TRAP 0x1 ;  /* 0x000000040000795c */ /* 0x000fe20000300000 */
.L_x_104:
[----:B------:R-:W-:Y:S01]  /*c770*/  IMAD R7, R2, 0x3800, R7 ;  /* 0x0000380002077824 */ /* 0x000fe200078e0207 */
[----:B------:R-:W-:Y:S01]  /*c780*/  R2UR UR17, R6 ;  /* 0x00000000061172ca */ /* 0x000fe200000e0000 */
[----:B------:R-:W-:Y:S01]  /*c790*/  ULDC.64 UR6, c[0x0][0x198] ;  /* 0x0000660000067ab9 */ /* 0x000fe20000000a00 */
[----:B------:R-:W-:Y:S01]  /*c7a0*/  R2UR UR19, R8 ;  /* 0x00000000081372ca */ /* 0x000fe200000e0000 */
[----:B------:R-:W-:Y:S01]  /*c7b0*/  UIADD3 UR6, UP0, UR6, 0x1f0, URZ ;  /* 0x000001f006067890 */ /* 0x000fe2000ff1e03f */
[----:B------:R-:W-:Y:S01]  /*c7c0*/  R2UR UR5, R7 ;  /* 0x00000000070572ca */ /* 0x000fe200000e0000 */
[----:B------:R-:W-:Y:S01]  /*c7d0*/  UMOV UR8, 0x0 ;  /* 0x0000000000087882 */ /* 0x000fe20000000000 */
[----:B------:R-:W-:Y:S01]  /*c7e0*/  UMOV UR9, 0x10000000 ;  /* 0x1000000000097882 */ /* 0x000fe20000000000 */
[----:B------:R-:W-:Y:S01]  /*c7f0*/  UIADD3.X UR7, URZ, UR7, URZ, UP0, !UPT ;  /* 0x000000073f077290 */ /* 0x000fe200087fe43f */
[----:B------:R-:W-:Y:S01]  /*c800*/  IADD3 R5, R2, 0x1, RZ ;  /* 0x0000000102057810 */ /* 0x000fe20007ffe0ff */
[----:B------:R-:W-:Y:S01]  /*c810*/  UMOV UR18, URZ ;  /* 0x0000003f00127c82 */ /* 0x000fe20008000000 */
[----:B------:R-:W-:Y:S01]  /*c820*/  UMOV UR58, 0x20 ;  /* 0x00000020003a7882 */ /* 0x000fe20000000000 */
[----:B------:R-:W-:Y:S01]  /*c830*/  UMOV UR60, UR20 ;  /* 0x00000014003c7c82 */ /* 0x000fe20008000000 */
[----:B------:R-:W-:Y:S01]  /*c840*/  UMOV UR61, UR21 ;  /* 0x00000015003d7c82 */ /* 0x000fe20008000000 */
[----:B------:R-:W-:Y:S01]  /*c850*/  UIADD3 UR17, UR17, 0x18800, URZ ;  /* 0x0001880011117890 */ /* 0x000fe2000fffe03f */
[----:B------:R-:W-:Y:S01]  /*c860*/  ISETP.NE.AND P4, PT, R5, 0x5, PT ;  /* 0x000000050500780c */ /* 0x000fe20003f85270 */
[----:B------:R-:W-:-:S02]  /*c870*/  USHF.L.U32 UR19, UR19, 0x6, URZ ;  /* 0x0000000613137899 */ /* 0x000fc4000800063f */
[----:B------:R-:W-:Y:S01]  /*c880*/  UIADD3 UR16, UR5, 0x7000, URZ ;  /* 0x0000700005107890 */ /* 0x000fe2000fffe03f */
[----:B------:R-:W-:Y:S01]  /*c890*/  SEL R2, RZ, 0x1, P4 ;  /* 0x00000001ff027807 */ /* 0x000fe20002000000 */
[----:B------:R-:W-:Y:S02]  /*c8a0*/  UIADD3 UR56, UR5, 0x7800, URZ ;  /* 0x0000780005387890 */ /* 0x000fe4000fffe03f */
[----:B------:R-:W-:Y:S01]  /*c8b0*/  UIADD3 UR48, UR5, 0x8000, URZ ;  /* 0x0000800005307890 */ /* 0x000fe2000fffe03f */
[----:B------:R-:W-:Y:S01]  /*c8c0*/  LOP3.LUT R3, R3, R2, RZ, 0x3c, !PT ;  /* 0x0000000203037212 */ /* 0x000fe200078e3cff */
[----:B------:R-:W-:Y:S01]  /*c8d0*/  UIADD3 UR40, UR5, 0x8800, URZ ;  /* 0x0000880005287890 */ /* 0x000fe2000fffe03f */
[----:B------:R-:W-:Y:S01]  /*c8e0*/  SEL R2, R5, RZ, P4 ;  /* 0x000000ff05027207 */ /* 0x000fe20002000000 */
        /* <DEDUP_REMOVED lines=34> */
.L_x_101:
[----:B------:R-:W-:Y:S05]  /*cb10*/  BSYNC B1 ;  /* 0x0000000000017941 */ /* 0x000fea0003800000 */
.L_x_100:
[----:B------:R-:W-:Y:S01]  /*cb20*/  ISETP.LT.OR P4, PT, R4, 0x4, !P3 ;  /* 0x000000040400780c */ /* 0x000fe20005f81670 */
[----:B------:R-:W-:-:S12]  /*cb30*/  BSSY B1, `(.L_x_105) ;  /* 0x0000026000017945 */ /* 0x000fd80003800000 */
[----:B------:R-:W-:Y:S05]  /*cb40*/  @P4 BRA `(.L_x_106) ;  /* 0x0000000000904947 */ /* 0x000fea0003800000 */
[----:B------:R-:W1:Y:S01]  /*cb50*/  S2R R6, SR_CgaCtaId ;  /* 0x0000000000067919 */ /* 0x000e620000008800 */
[----:B------:R-:W-:Y:S02]  /*cb60*/  MOV R5, 0x400 ;  /* 0x0000040000057802 */ /* 0x000fe40000000f00 */
[----:B------:R-:W-:Y:S02]  /*cb70*/  SHF.L.U32 R7, R3, 0x1f, RZ ;  /* 0x0000001f03077819 */ /* 0x000fe400000006ff */
[----:B-1----:R-:W-:-:S05]  /*cb80*/  LEA R5, R6, R5, 0x18 ;  /* 0x0000000506057211 */ /* 0x002fca00078ec0ff */
[----:B------:R-:W-:-:S04]  /*cb90*/  IMAD R6, R2, 0x8, R5 ;  /* 0x0000000802067824 */ /* 0x000fc800078e0205 */
[----:B------:R-:W1:Y:S02]  /*cba0*/  SYNCS.PHASECHK.TRANS64.TRYWAIT P4, [R6+URZ+0x18828], R7 ;  /* 0x01882807060075a7 */ /* 0x000e64000808017f */
[----:B-1----:R-:W-:Y:S05]  /*cbb0*/  @!P4 BRA `(.L_x_107) ;  /* 0x0000000400c8c947 */ /* 0x002fea0003800000 */
.L_x_123:
[----:B-1----:R-:W-:-:S04]  /*cbc0*/  @P1 MOV R7, 0x3800 ;  /* 0x0000380000071802 */ /* 0x002fc80000000f00 */
[----:B------:R1:W-:Y:S02]  /*cbd0*/  @P1 SYNCS.ARRIVE.TRANS64 RZ, [R6+URZ+0x18800], R7 ;  /* 0x0188000706ff19a7 */ /* 0x0003e4000800003f */
[----:B-1----:R-:W-:-:S04]  /*cbe0*/  PRMT R7, R0, 0x9910, RZ ;  /* 0x0000991000077816 */ /* 0x002fc800000000ff */
[----:B------:R-:W-:-:S13]  /*cbf0*/  ISETP.NE.AND P4, PT, R7, 0x2, PT ;  /* 0x000000020700780c */ /* 0x000fda0003f85270 */
[----:B------:R-:W-:Y:S05]  /*cc00*/  @P4 BRA `(.L_x_108) ;  /* 0x0000000000044947 */ /* 0x000fea0003800000 */
[----:B------:R-:W-:Y:S01]  /*cc10*/  BPT.TRAP 0x1 ;  /* 0x000000040000795c */ /* 0x000fe20000300000 */
.L_x_108:
[----:B------:R-:W-:Y:S05]  /*cc20*/  @P0 BRA `(.L_x_109) ;  /* 0x0000000000040947 */ /* 0x000fea0003800000 */
[----:B------:R-:W-:Y:S01]  /*cc30*/  BPT.TRAP 0x1 ;  /* 0x000000040000795c */ /* 0x000fe20000300000 */
.L_x_109:
        /* <DEDUP_REMOVED lines=9> */
[----:B------:R-:W-:Y:S01]  /*ccd0*/  VIADD R2, R2, 0x1 ;  /* 0x0000000102027836 */ /* 0x000fe20000000000 */
[----:B------:R-:W-:Y:S01]  /*cce0*/  UMOV UR19, URZ ;  /* 0x0000003f00137c82 */ /* 0x000fe20008000000 */
[----:B------:R-:W-:-:S03]  /*ccf0*/  IADD3 R8, R8, 0x1, RZ ;  /* 0x0000000108087810 */ /* 0x000fc60007ffe0ff */
[----:B------:R-:W-:Y:S01]  /*cd00*/  UIADD3 UR17, UR17, 0x18800, URZ ;  /* 0x0001880011117890 */ /* 0x000fe2000fffe03f */
[C---:B------:R-:W-:Y:S01]  /*cd10*/  ISETP.NE.AND P4, PT, R2.reuse, 0x5, PT ;  /* 0x000000050200780c */ /* 0x040fe20003f85270 */
[----:B------:R-:W-:Y:S02]  /*cd20*/  USHF.L.U32 UR18, UR18, 0x6, URZ ;  /* 0x0000000612127899 */ /* 0x000fe4000800063f */
[----:B------:R-:W-:Y:S01]  /*cd30*/  UIADD3 UR16, UR16, 0x7000, URZ ;  /* 0x0000700010107890 */ /* 0x000fe2000fffe03f */
[----:B------:R-:W-:Y:S02]  /*cd40*/  SEL R6, RZ, 0x1, P4 ;  /* 0x00000001ff067807 */ /* 0x000fe40002000000 */
[----:B------:R-:W-:Y:S02]  /*cd50*/  SEL R2, R2, RZ, P4 ;  /* 0x000000ff02027207 */ /* 0x000fe40002000000 */
[----:B------:R-:W-:-:S04]  /*cd60*/  LOP3.LUT R3, R3, R6, RZ, 0x3c, !PT ;  /* 0x0000000603037212 */ /* 0x000fc800078e3cff */
[----:B------:R1:W-:Y:S02]  /*cd70*/  UTMALDG.4D [UR16], [UR6], desc[UR8] ;  /* 0x00000810060075b4 */ /* 0x0003e40008019000 */
[----:B-1----:R-:W-:Y:S01]  /*cd80*/  NOP ;  /* 0x0000000000007918 */ /* 0x002fe20000000000 */
.L_x_106:
[----:B------:R-:W-:Y:S05]  /*cd90*/  BSYNC B1 ;  /* 0x0000000000017941 */ /* 0x000fea0003800000 */
.L_x_105:
[C---:B------:R-:W-:Y:S01]  /*cda0*/  ISETP.GT.AND P4, PT, R4.reuse, 0x4, PT ;  /* 0x000000040400780c */ /* 0x040fe20003f84270 */
[----:B------:R-:W-:-:S12]  /*cdb0*/  VIADD R4, R4, 0xfffffffe ;  /* 0xfffffffe04047836 */ /* 0x000fd80000000000 */
[----:B------:R-:W-:Y:S05]  /*cdc0*/  @P4 BRA `(.L_x_110) ;  /* 0xfffffff800244947 */ /* 0x000fea000383ffff */
[----:B------:R-:W-:Y:S05]  /*cdd0*/  BSYNC B0 ;  /* 0x0000000000007941 */ /* 0x000fea0003800000 */
.L_x_99:
[----:B------:R-:W-:Y:S05]  /*cde0*/  EXIT ;  /* 0x000000000000794d */ /* 0x000fea0003800000 */
.L_x_15:
[----:B--2---:R-:W-:-:S04]  /*cdf0*/  MOV R3, UR8 ;  /* 0x0000000800037c02 */ /* 0x004fc80008000f00 */
[----:B------:R2:W3:Y:S03]  /*ce00*/  SYNCS.PHASECHK.TRANS64.TRYWAIT P1, [R3+URZ+0x18850], R4 ;  /* 0x01885004030075a7 */ /* 0x0004e6000802017f */
[----:B---3--:R-:W-:Y:S05]  /*ce10*/  @!P1 NANOSLEEP.SYNCS 0x989680 ;  /* 0x009896800000995d */ /* 0x008fea0003900000 */
[----:B------:R-:W3:Y:S02]  /*ce20*/  @!P1 SYNCS.PHASECHK.TRANS64 P1, [R3+URZ+0x18850], R4 ;  /* 0x01885004030095a7 */ /* 0x000ee4000802007f */
[----:B---3--:R-:W-:Y:S05]  /*ce30*/  @!P1 BRA `(.L_x_15) ;  /* 0xfffffffc00ec9947 */ /* 0x008fea000383ffff */
[----:B------:R-:W-:Y:S05]  /*ce40*/  BRA `(.L_x_111) ;  /* 0xffffff3c00e87947 */ /* 0x000fea000383ffff */
.L_x_17:
[----:B---3--:R-:W-:-:S04]  /*ce50*/  IMAD.U32 R2, RZ, RZ, UR36 ;  /* 0x00000024ff027e24 */ /* 0x008fc8000f8e00ff */
[----:B------:R3:W4:Y:S03]  /*ce60*/  SYNCS.PHASECHK.TRANS64.TRYWAIT P1, [R2+URZ+0x18800], R9 ;  /* 0x01880009020075a7 */ /* 0x000726000802017f */
[----:B----4-:R-:W-:Y:S05]  /*ce70*/  @!P1 NANOSLEEP.SYNCS 0x989680 ;  /* 0x009896800000995d */ /* 0x010fea0003900000 */
[----:B------:R-:W4:Y:S02]  /*ce80*/  @!P1 SYNCS.PHASECHK.TRANS64 P1, [R2+URZ+0x18800], R9 ;  /* 0x01880009020095a7 */ /* 0x000f24000802007f */
[----:B----4-:R-:W-:Y:S05]  /*ce90*/  @!P1 BRA `(.L_x_17) ;  /* 0xfffffffc00ec9947 */ /* 0x010fea000383ffff */
[----:B------:R-:W-:Y:S05]  /*cea0*/  BRA `(.L_x_112) ;  /* 0xffffff3c00f07947 */ /* 0x000fea000383ffff */
.L_x_18:
[----:B--2---:R-:W-:-:S04]  /*ceb0*/  MOV R3, UR38 ;  /* 0x0000002600037c02 */ /* 0x004fc80008000f00 */
[----:B------:R2:W3:Y:S03]  /*cec0*/  SYNCS.PHASECHK.TRANS64.TRYWAIT P1, [R3+URZ+-0x8], R2 ;  /* 0xfffff802030075a7 */ /* 0x0004e6000802017f */
[----:B---3--:R-:W-:Y:S05]  /*ced0*/  @!P1 NANOSLEEP.SYNCS 0x989680 ;  /* 0x009896800000995d */ /* 0x008fea0003900000 */
[----:B------:R-:W3:Y:S02]  /*cee0*/  @!P1 SYNCS.PHASECHK.TRANS64 P1, [R3+URZ+-0x8], R2 ;  /* 0xfffff802030095a7 */ /* 0x000ee4000802007f */
[----:B---3--:R-:W-:Y:S05]  /*cef0*/  @!P1 BRA `(.L_x_18) ;  /* 0xfffffffc00ec9947 */ /* 0x008fea000383ffff */
[----:B------:R-:W-:Y:S05]  /*cf00*/  BRA `(.L_x_113) ;  /* 0xffffff3c00ec7947 */ /* 0x000fea000383ffff */
.L_x_20:
[----:B-1----:R-:W-:-:S04]  /*cf10*/  IMAD.U32 R14, RZ, RZ, UR36 ;  /* 0x00000024ff0e7e24 */ /* 0x002fc8000f8e00ff */
[----:B------:R1:W2:Y:S03]  /*cf20*/  SYNCS.PHASECHK.TRANS64.TRYWAIT P2, [R14+URZ+0x18808], R9 ;  /* 0x018808090e0075a7 */ /* 0x0002a6000804017f */
[----:B--2---:R-:W-:Y:S05]  /*cf30*/  @!P2 NANOSLEEP.SYNCS 0x989680 ;  /* 0x009896800000a95d */ /* 0x004fea0003900000 */
[----:B------:R-:W2:Y:S02]  /*cf40*/  @!P2 SYNCS.PHASECHK.TRANS64 P2, [R14+URZ+0x18808], R9 ;  /* 0x018808090e00a5a7 */ /* 0x000ea4000804007f */
[----:B--2---:R-:W-:Y:S05]  /*cf50*/  @!P2 BRA `(.L_x_20) ;  /* 0xfffffffc00eca947 */ /* 0x004fea000383ffff */
[----:B------:R-:W-:Y:S05]  /*cf60*/  BRA `(.L_x_114) ;  /* 0xffffff5c00ac7947 */ /* 0x000fea000383ffff */
.L_x_25:
[----:B-1----:R-:W-:-:S04]  /*cf70*/  MOV R7, UR10 ;  /* 0x0000000a00077c02 */ /* 0x002fc80008000f00 */
[----:B------:R1:W2:Y:S03]  /*cf80*/  SYNCS.PHASECHK.TRANS64.TRYWAIT P3, [R7+URZ+0x18800], R6 ;  /* 0x01880006070075a7 */ /* 0x0002a6000806017f */
[----:B--2---:R-:W-:Y:S05]  /*cf90*/  @!P3 NANOSLEEP.SYNCS 0x989680 ;  /* 0x009896800000b95d */ /* 0x004fea0003900000 */
[----:B------:R-:W2:Y:S02]  /*cfa0*/  @!P3 SYNCS.PHASECHK.TRANS64 P3, [R7+URZ+0x18800], R6 ;  /* 0x018800060700b5a7 */ /* 0x000ea4000806007f */
[----:B--2---:R-:W-:Y:S05]  /*cfb0*/  @!P3 BRA `(.L_x_25) ;  /* 0xfffffffc00ecb947 */ /* 0x004fea000383ffff */
[----:B------:R-:W-:Y:S05]  /*cfc0*/  BRA `(.L_x_115) ;  /* 0xffffff64002c7947 */ /* 0x000fea000383ffff */
.L_x_29:
[----:B-1----:R-:W-:-:S04]  /*cfd0*/  MOV R13, UR10 ;  /* 0x0000000a000d7c02 */ /* 0x002fc80008000f00 */
[----:B------:R1:W2:Y:S03]  /*cfe0*/  SYNCS.PHASECHK.TRANS64.TRYWAIT P3, [R13+URZ+0x18800], R24 ;  /* 0x018800180d0075a7 */ /* 0x0002a6000806017f */
[----:B--2---:R-:W-:Y:S05]  /*cff0*/  @!P3 NANOSLEEP.SYNCS 0x989680 ;  /* 0x009896800000b95d */ /* 0x004fea0003900000 */
[----:B------:R-:W2:Y:S02]  /*d000*/  @!P3 SYNCS.PHASECHK.TRANS64 P3, [R13+URZ+0x18800], R24 ;  /* 0x018800180d00b5a7 */ /* 0x000ea4000806007f */
[----:B--2---:R-:W-:Y:S05]  /*d010*/  @!P3 BRA `(.L_x_29) ;  /* 0xfffffffc00ecb947 */ /* 0x004fea000383ffff */
[----:B------:R-:W-:Y:S05]  /*d020*/  BRA `(.L_x_28) ;  /* 0xffffff84007c7947 */ /* 0x000fea000383ffff */
.L_x_37:
[----:B-1----:R-:W-:-:S04]  /*d030*/  IMAD.U32 R7, RZ, RZ, UR10 ;  /* 0x0000000aff077e24 */ /* 0x002fc8000f8e00ff */
[----:B------:R1:W2:Y:S03]  /*d040*/  SYNCS.PHASECHK.TRANS64.TRYWAIT P3, [R7+URZ+0x18800], R6 ;  /* 0x01880006070075a7 */ /* 0x0002a6000806017f */
[----:B--2---:R-:W-:Y:S05]  /*d050*/  @!P3 NANOSLEEP.SYNCS 0x989680 ;  /* 0x009896800000b95d */ /* 0x004fea0003900000 */
[----:B------:R-:W2:Y:S02]  /*d060*/  @!P3 SYNCS.PHASECHK.TRANS64 P3, [R7+URZ+0x18800], R6 ;  /* 0x018800060700b5a7 */ /* 0x000ea4000806007f */
[----:B--2---:R-:W-:Y:S05]  /*d070*/  @!P3 BRA `(.L_x_37) ;  /* 0xfffffffc00ecb947 */ /* 0x004fea000383ffff */
[----:B------:R-:W-:Y:S05]  /*d080*/  BRA `(.L_x_116) ;  /* 0xffffff8c00307947 */ /* 0x000fea000383ffff */
.L_x_41:
[----:B-1----:R-:W-:-:S04]  /*d090*/  MOV R10, UR10 ;  /* 0x0000000a000a7c02 */ /* 0x002fc80008000f00 */
[----:B------:R1:W2:Y:S03]  /*d0a0*/  SYNCS.PHASECHK.TRANS64.TRYWAIT P3, [R10+URZ+0x18800], R17 ;  /* 0x018800110a0075a7 */ /* 0x0002a6000806017f */
[----:B--2---:R-:W-:Y:S05]  /*d0b0*/  @!P3 NANOSLEEP.SYNCS 0x989680 ;  /* 0x009896800000b95d */ /* 0x004fea0003900000 */
[----:B------:R-:W2:Y:S02]  /*d0c0*/  @!P3 SYNCS.PHASECHK.TRANS64 P3, [R10+URZ+0x18800], R17 ;  /* 0x018800110a00b5a7 */ /* 0x000ea4000806007f */
[----:B--2---:R-:W-:Y:S05]  /*d0d0*/  @!P3 BRA `(.L_x_41) ;  /* 0xfffffffc00ecb947 */ /* 0x004fea000383ffff */
[----:B------:R-:W-:Y:S05]  /*d0e0*/  BRA `(.L_x_40) ;  /* 0xffffffb000707947 */ /* 0x000fea000383ffff */
.L_x_57:
[----:B-1----:R-:W-:-:S04]  /*d0f0*/  MOV R3, UR38 ;  /* 0x0000002600037c02 */ /* 0x002fc80008000f00 */
[----:B------:R1:W2:Y:S03]  /*d100*/  SYNCS.PHASECHK.TRANS64.TRYWAIT P0, [R3+URZ+0x8], R0 ;  /* 0x00000800030075a7 */ /* 0x0002a6000800017f */
[----:B--2---:R-:W-:Y:S05]  /*d110*/  @!P0 NANOSLEEP.SYNCS 0x989680 ;  /* 0x009896800000895d */ /* 0x004fea0003900000 */
[----:B------:R-:W2:Y:S02]  /*d120*/  @!P0 SYNCS.PHASECHK.TRANS64 P0, [R3+URZ+0x8], R0 ;  /* 0x00000800030085a7 */ /* 0x000ea4000800007f */
[----:B--2---:R-:W-:Y:S05]  /*d130*/  @!P0 BRA `(.L_x_57) ;  /* 0xfffffffc00ec8947 */ /* 0x004fea000383ffff */
[----:B------:R-:W-:Y:S05]  /*d140*/  BRA `(.L_x_117) ;  /* 0xffffffc000cc7947 */ /* 0x000fea000383ffff */
.L_x_81:
[----:B--2---:R2:W4:Y:S02]  /*d150*/  SYNCS.PHASECHK.TRANS64.TRYWAIT P0, [R4+URZ+0x18860], R3 ;  /* 0x01886003040075a7 */ /* 0x004524000800017f */
[----:B----4-:R-:W-:Y:S05]  /*d160*/  @!P0 NANOSLEEP.SYNCS 0x989680 ;  /* 0x009896800000895d */ /* 0x010fea0003900000 */
[----:B------:R-:W4:Y:S02]  /*d170*/  @!P0 SYNCS.PHASECHK.TRANS64 P0, [R4+URZ+0x18860], R3 ;  /* 0x01886003040085a7 */ /* 0x000f24000800007f */
[----:B----4-:R-:W-:Y:S05]  /*d180*/  @!P0 BRA `(.L_x_81) ;  /* 0xfffffffc00f08947 */ /* 0x010fea000383ffff */
[----:B------:R-:W-:Y:S05]  /*d190*/  BRA `(.L_x_118) ;  /* 0xffffffe400047947 */ /* 0x000fea000383ffff */
.L_x_86:
[----:B-1----:R1:W2:Y:S02]  /*d1a0*/  SYNCS.PHASECHK.TRANS64.TRYWAIT P0, [R2+URZ+0x18828], R5 ;  /* 0x01882805020075a7 */ /* 0x0022a4000800017f */
[----:B--2---:R-:W-:Y:S05]  /*d1b0*/  @!P0 NANOSLEEP.SYNCS 0x989680 ;  /* 0x009896800000895d */ /* 0x004fea0003900000 */
[----:B------:R-:W2:Y:S02]  /*d1c0*/  @!P0 SYNCS.PHASECHK.TRANS64 P0, [R2+URZ+0x18828], R5 ;  /* 0x01882805020085a7 */ /* 0x000ea4000800007f */
[----:B--2---:R-:W-:Y:S05]  /*d1d0*/  @!P0 BRA `(.L_x_86) ;  /* 0xfffffffc00f08947 */ /* 0x004fea000383ffff */
[----:B------:R-:W-:Y:S05]  /*d1e0*/  BRA `(.L_x_119) ;  /* 0xffffffe800187947 */ /* 0x000fea000383ffff */
.L_x_91:
[----:B-1----:R1:W2:Y:S02]  /*d1f0*/  SYNCS.PHASECHK.TRANS64.TRYWAIT P0, [R5+URZ+0x18860], R6 ;  /* 0x01886006050075a7 */ /* 0x0022a4000800017f */
[----:B--2---:R-:W-:Y:S05]  /*d200*/  @!P0 NANOSLEEP.SYNCS 0x989680 ;  /* 0x009896800000895d */ /* 0x004fea0003900000 */
[----:B------:R-:W2:Y:S02]  /*d210*/  @!P0 SYNCS.PHASECHK.TRANS64 P0, [R5+URZ+0x18860], R6 ;  /* 0x01886006050085a7 */ /* 0x000ea4000800007f */
[----:B--2---:R-:W-:Y:S05]  /*d220*/  @!P0 BRA `(.L_x_91) ;  /* 0xfffffffc00f08947 */ /* 0x004fea000383ffff */
[----:B------:R-:W-:Y:S05]  /*d230*/  BRA `(.L_x_120) ;  /* 0xffffffec002c7947 */ /* 0x000fea000383ffff */
.L_x_96:
[----:B-1----:R1:W2:Y:S02]  /*d240*/  SYNCS.PHASECHK.TRANS64.TRYWAIT P0, [R4+URZ+0x18828], R7 ;  /* 0x01882807040075a7 */ /* 0x0022a4000800017f */
[----:B--2---:R-:W-:Y:S05]  /*d250*/  @!P0 NANOSLEEP.SYNCS 0x989680 ;  /* 0x009896800000895d */ /* 0x004fea0003900000 */
[----:B------:R-:W2:Y:S02]  /*d260*/  @!P0 SYNCS.PHASECHK.TRANS64 P0, [R4+URZ+0x18828], R7 ;  /* 0x01882807040085a7 */ /* 0x000ea4000800007f */
[----:B--2---:R-:W-:Y:S05]  /*d270*/  @!P0 BRA `(.L_x_96) ;  /* 0xfffffffc00f08947 */ /* 0x004fea000383ffff */
[----:B------:R-:W-:Y:S05]  /*d280*/  BRA `(.L_x_121) ;  /* 0xfffffff0004c7947 */ /* 0x000fea000383ffff */
.L_x_102:
[----:B-1----:R1:W2:Y:S02]  /*d290*/  SYNCS.PHASECHK.TRANS64.TRYWAIT P4, [R6+URZ+0x18828], R5 ;  /* 0x01882805060075a7 */ /* 0x0022a4000808017f */
[----:B--2---:R-:W-:Y:S05]  /*d2a0*/  @!P4 NANOSLEEP.SYNCS 0x989680 ;  /* 0x009896800000c95d */ /* 0x004fea0003900000 */
[----:B------:R-:W2:Y:S02]  /*d2b0*/  @!P4 SYNCS.PHASECHK.TRANS64 P4, [R6+URZ+0x18828], R5 ;  /* 0x018828050600c5a7 */ /* 0x000ea4000808007f */
[----:B--2---:R-:W-:Y:S05]  /*d2c0*/  @!P4 BRA `(.L_x_102) ;  /* 0xfffffffc00f0c947 */ /* 0x004fea000383ffff */
[----:B------:R-:W-:Y:S05]  /*d2d0*/  BRA `(.L_x_122) ;  /* 0xfffffff400047947 */ /* 0x000fea000383ffff */
.L_x_107:
[----:B-1----:R1:W2:Y:S02]  /*d2e0*/  SYNCS.PHASECHK.TRANS64.TRYWAIT P4, [R6+URZ+0x18828], R7 ;  /* 0x01882807060075a7 */ /* 0x0022a4000808017f */
[----:B--2---:R-:W-:Y:S05]  /*d2f0*/  @!P4 NANOSLEEP.SYNCS 0x989680 ;  /* 0x009896800000c95d */ /* 0x004fea0003900000 */
[----:B------:R-:W2:Y:S02]  /*d300*/  @!P4 SYNCS.PHASECHK.TRANS64 P4, [R6+URZ+0x18828], R7 ;  /* 0x018828070600c5a7 */ /* 0x000ea4000808007f */
[----:B--2---:R-:W-:Y:S05]  /*d310*/  @!P4 BRA `(.L_x_107) ;  /* 0xfffffffc00f0c947 */ /* 0x004fea000383ffff */
[----:B------:R-:W-:Y:S05]  /*d320*/  BRA `(.L_x_123) ;  /* 0xfffffff800247947 */ /* 0x000fea000383ffff */
        .weak           $__internal_0_$__cuda_sm20_rcp_rn_f32_slowpath
        .type           $__internal_0_$__cuda_sm20_rcp_rn_f32_slowpath,@function
        .size           $__internal_0_$__cuda_sm20_rcp_rn_f32_slowpath,(.L_x_129 - $__internal_0_$__cuda_sm20_rcp_rn_f32_slowpath)
$__internal_0_$__cuda_sm20_rcp_rn_f32_slowpath:
[----:B------:R-:W-:Y:S01]  /*d330*/  IMAD.SHL.U32 R0, R2, 0x2, RZ ;  /* 0x0000000202007824 */ /* 0x000fe200078e00ff */
[----:B------:R-:W-:Y:S04]  /*d340*/  BSSY B2, `(.L_x_124) ;  /* 0x0000030000027945 */ /* 0x000fe80003800000 */
[----:B------:R-:W-:-:S04]  /*d350*/  SHF.R.U32.HI R13, RZ, 0x18, R0 ;  /* 0x00000018ff0d7819 */ /* 0x000fc80000011600 */
[----:B------:R-:W-:-:S13]  /*d360*/  ISETP.NE.U32.AND P0, PT, R13, RZ, PT ;  /* 0x000000ff0d00720c */ /* 0x000fda0003f05070 */
[----:B------:R-:W-:Y:S05]  /*d370*/  @P0 BRA `(.L_x_125) ;  /* 0x0000000000280947 */ /* 0x000fea0003800000 */
[----:B------:R-:W-:-:S04]  /*d380*/  SHF.L.U32 R0, R2, 0x1, RZ ;  /* 0x0000000102007819 */ /* 0x000fc800000006ff */
[----:B------:R-:W-:-:S13]  /*d390*/  ISETP.NE.AND P0, PT, R0, RZ, PT ;  /* 0x000000ff0000720c */ /* 0x000fda0003f05270 */
[----:B------:R-:W-:Y:S01]  /*d3a0*/  @P0 FFMA R11, R2, 1.84467440737095516160e+19, RZ ;  /* 0x5f800000020b0823 */ /* 0x000fe200000000ff */
[----:B------:R-:W-:Y:S08]  /*d3b0*/  @!P0 MUFU.RCP R3, R2 ;  /* 0x0000000200038308 */ /* 0x000ff00000001000 */
[----:B------:R-:W1:Y:S02]  /*d3c0*/  @P0 MUFU.RCP R0, R11 ;  /* 0x0000000b00000308 */ /* 0x000e640000001000 */
[----:B-1----:R-:W-:-:S04]  /*d3d0*/  @P0 FFMA R12, R11, R0, -1 ;  /* 0xbf8000000b0c0423 */ /* 0x002fc80000000000 */
[----:B------:R-:W-:-:S04]  /*d3e0*/  @P0 FADD.FTZ R13, -R12, -RZ ;  /* 0x800000ff0c0d0221 */ /* 0x000fc80000010100 */
[----:B------:R-:W-:-:S04]  /*d3f0*/  @P0 FFMA R0, R0, R13, R0 ;  /* 0x0000000d00000223 */ /* 0x000fc80000000000 */
[----:B------:R-:W-:Y:S01]  /*d400*/  @P0 FFMA R3, R0, 1.84467440737095516160e+19, RZ ;  /* 0x5f80000000030823 */ /* 0x000fe200000000ff */
[----:B------:R-:W-:Y:S06]  /*d410*/  BRA `(.L_x_126) ;  /* 0x0000000000887947 */ /* 0x000fec0003800000 */
.L_x_125:
[----:B------:R-:W-:-:S04]  /*d420*/  IADD3 R19, R13, -0xfd, RZ ;  /* 0xffffff030d137810 */ /* 0x000fc80007ffe0ff */
[----:B------:R-:W-:-:S13]  /*d430*/  ISETP.GT.U32.AND P0, PT, R19, 0x1, PT ;  /* 0x000000011300780c */ /* 0x000fda0003f04070 */
[----:B------:R-:W-:Y:S05]  /*d440*/  @P0 BRA `(.L_x_127) ;  /* 0x0000000000780947 */ /* 0x000fea0003800000 */
[----:B------:R-:W-:Y:S01]  /*d450*/  LOP3.LUT R0, R2, 0x7fffff, RZ, 0xc0, !PT ;  /* 0x007fffff02007812 */ /* 0x000fe200078ec0ff */
[----:B------:R-:W-:-:S03]  /*d460*/  IMAD.MOV.U32 R14, RZ, RZ, 0x3 ;  /* 0x00000003ff0e7424 */ /* 0x000fc600078e00ff */
[----:B------:R-:W-:Y:S02]  /*d470*/  LOP3.LUT R0, R0, 0x3f800000, RZ, 0xfc, !PT ;  /* 0x3f80000000007812 */ /* 0x000fe400078efcff */
[----:B------:R-:W-:Y:S02]  /*d480*/  SHF.L.U32 R14, R14, R19, RZ ;  /* 0x000000130e0e7219 */ /* 0x000fe400000006ff */
[----:B------:R-:W1:Y:S02]  /*d490*/  MUFU.RCP R3, R0 ;  /* 0x0000000000037308 */ /* 0x000e640000001000 */
[----:B-1----:R-:W-:-:S04]  /*d4a0*/  FFMA R11, R0, R3, -1 ;  /* 0xbf800000000b7423 */ /* 0x002fc80000000003 */
[----:B------:R-:W-:-:S04]  /*d4b0*/  FADD.FTZ R12, -R11, -RZ ;  /* 0x800000ff0b0c7221 */ /* 0x000fc80000010100 */
[CCC-:B------:R-:W-:Y:S01]  /*d4c0*/  FFMA.RM R11, R3.reuse, R12.reuse, R3.reuse ;  /* 0x0000000c030b7223 */ /* 0x1c0fe20000004003 */
[----:B------:R-:W-:-:S04]  /*d4d0*/  FFMA.RP R12, R3, R12, R3 ;  /* 0x0000000c030c7223 */ /* 0x000fc80000008003 */
[C---:B------:R-:W-:Y:S02]  /*d4e0*/  LOP3.LUT R3, R11.reuse, 0x7fffff, RZ, 0xc0, !PT ;  /* 0x007fffff0b037812 */ /* 0x040fe400078ec0ff */
[----:B------:R-:W-:Y:S02]  /*d4f0*/  FSETP.NEU.FTZ.AND P0, PT, R11, R12, PT ;  /* 0x0000000c0b00720b */ /* 0x000fe40003f1d000 */
[----:B------:R-:W-:Y:S02]  /*d500*/  LOP3.LUT R3, R3, 0x800000, RZ, 0xfc, !PT ;  /* 0x0080000003037812 */ /* 0x000fe400078efcff */
[----:B------:R-:W-:Y:S02]  /*d510*/  SEL R11, RZ, 0xffffffff, !P0 ;  /* 0xffffffffff0b7807 */ /* 0x000fe40004000000 */
[----:B------:R-:W-:Y:S02]  /*d520*/  LOP3.LUT R14, R14, R3, RZ, 0xc0, !PT ;  /* 0x000000030e0e7212 */ /* 0x000fe400078ec0ff */
[----:B------:R-:W-:-:S02]  /*d530*/  IADD3 R0, -R11, RZ, RZ ;  /* 0x000000ff0b007210 */ /* 0x000fc40007ffe1ff */
[-C--:B------:R-:W-:Y:S02]  /*d540*/  SHF.R.U32.HI R14, RZ, R19.reuse, R14 ;  /* 0x00000013ff0e7219 */ /* 0x080fe4000001160e */
[----:B------:R-:W-:Y:S02]  /*d550*/  LOP3.LUT P1, RZ, R0, R19, R3, 0xf8, !PT ;  /* 0x0000001300ff7212 */ /* 0x000fe4000782f803 */
[C---:B------:R-:W-:Y:S02]  /*d560*/  LOP3.LUT P0, RZ, R14.reuse, 0x1, RZ, 0xc0, !PT ;  /* 0x000000010eff7812 */ /* 0x040fe4000780c0ff */
[----:B------:R-:W-:-:S04]  /*d570*/  LOP3.LUT P2, RZ, R14, 0x2, RZ, 0xc0, !PT ;  /* 0x000000020eff7812 */ /* 0x000fc8000784c0ff */
[----:B------:R-:W-:Y:S02]  /*d580*/  PLOP3.LUT P0, PT, P0, P1, P2, 0xe0, 0x0 ;  /* 0x000000000000781c */ /* 0x000fe40000703c20 */
[----:B------:R-:W-:Y:S02]  /*d590*/  LOP3.LUT P1, RZ, R2, 0x7fffff, RZ, 0xc0, !PT ;  /* 0x007fffff02ff7812 */ /* 0x000fe4000782c0ff */
[----:B------:R-:W-:-:S04]  /*d5a0*/  SEL R0, RZ, 0x1, !P0 ;  /* 0x00000001ff007807 */ /* 0x000fc80004000000 */
[----:B------:R-:W-:-:S04]  /*d5b0*/  IADD3 R0, -R0, RZ, RZ ;  /* 0x000000ff00007210 */ /* 0x000fc80007ffe1ff */
[----:B------:R-:W-:Y:S01]  /*d5c0*/  ISETP.GE.AND P0, PT, R0, RZ, PT ;  /* 0x000000ff0000720c */ /* 0x000fe20003f06270 */
[----:B------:R-:W-:-:S05]  /*d5d0*/  VIADD R0, R13, 0xffffff04 ;  /* 0xffffff040d007836 */ /* 0x000fca0000000000 */
[----:B------:R-:W-:-:S07]  /*d5e0*/  SHF.R.U32.HI R3, RZ, R0, R3 ;  /* 0x00000000ff037219 */ /* 0x000fce0000011603 */
[----:B------:R-:W-:-:S04]  /*d5f0*/  @!P0 IADD3 R3, R3, 0x1, RZ ;  /* 0x0000000103038810 */ /* 0x000fc80007ffe0ff */
[----:B------:R-:W-:-:S04]  /*d600*/  @!P1 SHF.L.U32 R3, R3, 0x1, RZ ;  /* 0x0000000103039819 */ /* 0x000fc800000006ff */
[----:B------:R-:W-:Y:S01]  /*d610*/  LOP3.LUT R3, R3, 0x80000000, R2, 0xf8, !PT ;  /* 0x8000000003037812 */ /* 0x000fe200078ef802 */
[----:B------:R-:W-:Y:S06]  /*d620*/  BRA `(.L_x_126) ;  /* 0x0000000000047947 */ /* 0x000fec0003800000 */
.L_x_127:
[----:B------:R1:W2:Y:S02]  /*d630*/  MUFU.RCP R3, R2 ;  /* 0x0000000200037308 */ /* 0x0002a40000001000 */
.L_x_126:
[----:B------:R-:W-:Y:S05]  /*d640*/  BSYNC B2 ;  /* 0x0000000000027941 */ /* 0x000fea0003800000 */
.L_x_124:
[----:B--2---:R-:W-:Y:S01]  /*d650*/  IMAD.MOV.U32 R0, RZ, RZ, R3 ;  /* 0x000000ffff007224 */ /* 0x004fe200078e0003 */
[----:B-1----:R-:W-:Y:S02]  /*d660*/  MOV R2, R15 ;  /* 0x0000000f00027202 */ /* 0x002fe40000000f00 */
[----:B------:R-:W-:-:S04]  /*d670*/  MOV R3, 0x0 ;  /* 0x0000000000037802 */ /* 0x000fc80000000f00 */
[----:B------:R-:W-:Y:S05]  /*d680*/  RET.REL.NODEC R2 `(_ZN7cutlass13device_kernelINS_4fmha6kernel28FmhaKernelTmaWarpSpecializedINS1_10collective30FmhaMainloopTmaWarpSpecializedINS_12float_e4m3_tEffN4cute5tupleIJNS7_1CILi128EEENS9_ILi64EEENS9_ILi224EEEEEENS8_IJiNS9_ILi1EEENS8_IJiiEEEEEESG_NS8_IJSE_iSF_EEENS4_14ResidualFusionEJEEENS4_15FmhaFwdEpilogueIS6_fNS8_IJSB_SC_SB_EEEEENS2_23IndividualTileSchedulerEJEEEEEvNT_6ParamsE) ;  /* 0xffffff28025c7950 */ /* 0x000fea0003c3ffff */
.L_x_128:
[----:B------:R-:W-:-:S00]  /*d690*/  BRA `(.L_x_128) ;  /* 0xfffffffc00fc7947 */ /* 0x000fc0000383ffff */
[----:B------:R-:W-:-:S00]  /*d6a0*/  NOP ;  /* 0x0000000000007918 */ /* 0x000fc00000000000 */
        /* <DEDUP_REMOVED lines=13> */
.L_x_129:


//--------------------- .nv.global.init           --------------------------
	.section	.nv.global.init,"aw",@progbits
.nv.global.init:
	.type		$str$24,@object
	.size		$str$24,($str$25 - $str$24)
$str$24:
        /*0000*/ 	.byte	0x28, 0x61, 0x64, 0x64, 0x72, 0x65, 0x73, 0x73, 0x20, 0x26, 0x20, 0x6d, 0x61, 0x73, 0x6b, 0x29
        /*0010*/ 	.byte	0x20, 0x3d, 0x3d, 0x20, 0x30, 0x00
	.type		$str$25,@object
	.size		$str$25,(__unnamed_1 - $str$25)
$str$25:
        /*0016*/ 	.byte	0x2f, 0x74, 0x6d, 0x70, 0x2f, 0x63, 0x75, 0x74, 0x6c, 0x61, 0x73, 0x73, 0x5f, 0x73, 0x77, 0x65
        /*0026*/ 	.byte	0x65, 0x70, 0x5f, 0x73, 0x72, 0x63, 0x2f, 0x69, 0x6e, 0x63, 0x6c, 0x75, 0x64, 0x65, 0x2f, 0x63
        /*0036*/ 	.byte	0x75, 0x74, 0x65, 0x2f, 0x70, 0x6f, 0x69, 0x6e, 0x74, 0x65, 0x72, 0x5f, 0x66, 0x6c, 0x61, 0x67
        /*0046*/ 	.byte	0x67, 0x65, 0x64, 0x2e, 0x68, 0x70, 0x70, 0x00
	.type		__unnamed_1,@object
	.size		__unnamed_1,(__unnamed_2 - __unnamed_1)
__unnamed_1:
        /*004e*/ 	.byte	0x61, 0x75, 0x74, 0x6f, 0x20, 0x63, 0x75, 0x74, 0x65, 0x3a, 0x3a, 0x61, 0x73, 0x5f, 0x70, 0x6f
        /* <DEDUP_REMOVED lines=27> */
        /*020e*/ 	.byte	0x43, 0x3c, 0x32, 0x30, 0x34, 0x38, 0x3e, 0x3e, 0x3e, 0x3e, 0x3e, 0x5d, 0x00
	.type		__unnamed_2,@object
	.size		__unnamed_2,(.L_1 - __unnamed_2)
__unnamed_2:
        /* <DEDUP_REMOVED lines=29> */
.L_1:


//--------------------- .nv.shared._ZN7cutlass13device_kernelINS_4fmha6kernel28FmhaKernelTmaWarpSpecializedINS1_10collective30FmhaMainloopTmaWarpSpecializedINS_12float_e4m3_tEffN4cute5tupleIJNS7_1CILi128EEENS9_ILi64EEENS9_ILi224EEEEEENS8_IJiNS9_ILi1EEENS8_IJiiEEEEEESG_NS8_IJSE_iSF_EEENS4_14ResidualFusionEJEEENS4_15FmhaFwdEpilogueIS6_fNS8_IJSB_SC_SB_EEEEENS2_23IndividualTileSchedulerEJEEEEEvNT_6ParamsE --------------------------
	.section	.nv.shared._ZN7cutlass13device_kernelINS_4fmha6kernel28FmhaKernelTmaWarpSpecializedINS1_10collective30FmhaMainloopTmaWarpSpecializedINS_12float_e4m3_tEffN4cute5tupleIJNS7_1CILi128EEENS9_ILi64EEENS9_ILi224EEEEEENS8_IJiNS9_ILi1EEENS8_IJiiEEEEEESG_NS8_IJSE_iSF_EEENS4_14ResidualFusionEJEEENS4_15FmhaFwdEpilogueIS6_fNS8_IJSB_SC_SB_EEEEENS2_23IndividualTileSchedulerEJEEEEEvNT_6ParamsE,"aw",@nobits
	.sectionflags	@""
	.align	16
	.zero		1024


//--------------------- .nv.shared.reserved.0     --------------------------
	.section	.nv.shared.reserved.0,"aw",@nobits
	.weak		__nv_reservedSMEM_offset_0_alias
	.size		__nv_reservedSMEM_offset_0_alias, 0, 0
	.other		__nv_reservedSMEM_offset_0_alias,@"STO_CUDA_RESERVED_SHARED STV_DEFAULT"
__nv_reservedSMEM_offset_0_alias:
	.zero		0


//--------------------- .nv.global                --------------------------
	.section	.nv.global,"aw",@nobits
.nv.global:
	.type		_ZN39_INTERNAL_79291260_4_k_cu_166b43c2_29424cute1_E,@object
	.size		_ZN39_INTERNAL_79291260_4_k_cu_166b43c2_29424cute1_E,(_ZN39_INTERNAL_79291260_4_k_cu_166b43c2_29424cuda3std3__45__cpo6cbeginE - _ZN39_INTERNAL_79291260_4_k_cu_166b43c2_29424cute1_E)
_ZN39_INTERNAL_79291260_4_k_cu_166b43c2_29424cute1_E:
	.zero		1
	.type		_ZN39_INTERNAL_79291260_4_k_cu_166b43c2_29424cuda3std3__45__cpo6cbeginE,@object
	.size		_ZN39_INTERNAL_79291260_4_k_cu_166b43c2_29424cuda3std3__45__cpo6cbeginE,(_ZN39_INTERNAL_79291260_4_k_cu_166b43c2_29424cuda3std3__48in_placeE - _ZN39_INTERNAL_79291260_4_k_cu_166b43c2_29424cuda3std3__45__cpo6cbeginE)
_ZN39_INTERNAL_79291260_4_k_cu_166b43c2_29424cuda3std3__45__cpo6cbeginE:
	.zero		1
	.type		_ZN39_INTERNAL_79291260_4_k_cu_166b43c2_29424cuda3std3__48in_placeE,@object
	.size		_ZN39_INTERNAL_79291260_4_k_cu_166b43c2_29424cuda3std3__48in_placeE,(_ZN39_INTERNAL_79291260_4_k_cu_166b43c2_29424cuda3std6ranges3__45__cpo9iter_moveE - _ZN39_INTERNAL_79291260_4_k_cu_166b43c2_29424cuda3std3__48in_placeE)
_ZN39_INTERNAL_79291260_4_k_cu_166b43c2_29424cuda3std3__48in_placeE:
	.zero		1
	.type		_ZN39_INTERNAL_79291260_4_k_cu_166b43c2_29424cuda3std6ranges3__45__cpo9iter_moveE,@object
	.size		_ZN39_INTERNAL_79291260_4_k_cu_166b43c2_29424cuda3std6ranges3__45__cpo9iter_moveE,(_ZN39_INTERNAL_79291260_4_k_cu_166b43c2_29424cuda3std3__45__cpo5beginE - _ZN39_INTERNAL_79291260_4_k_cu_166b43c2_29424cuda3std6ranges3__45__cpo9iter_moveE)
_ZN39_INTERNAL_79291260_4_k_cu_166b43c2_29424cuda3std6ranges3__45__cpo9iter_moveE:
	.zero		1
	.type		_ZN39_INTERNAL_79291260_4_k_cu_166b43c2_29424cuda3std3__45__cpo5beginE,@object
	.size		_ZN39_INTERNAL_79291260_4_k_cu_166b43c2_29424cuda3std3__45__cpo5beginE,(_ZN39_INTERNAL_79291260_4_k_cu_166b43c2_29424cuda3std3__441_GLOBAL__N__79291260_4_k_cu_166b43c2_29426ignoreE - _ZN39_INTERNAL_79291260_4_k_cu_166b43c2_29424cuda3std3__45__cpo5beginE)
_ZN39_INTERNAL_79291260_4_k_cu_166b43c2_29424cuda3std3__45__cpo5beginE:
	.zero		1
	.type		_ZN39_INTERNAL_79291260_4_k_cu_166b43c2_29424cuda3std3__441_GLOBAL__N__79291260_4_k_cu_166b43c2_29426ignoreE,@object
	.size		_ZN39_INTERNAL_79291260_4_k_cu_166b43c2_29424cuda3std3__441_GLOBAL__N__79291260_4_k_cu_166b43c2_29426ignoreE,(_ZN39_INTERNAL_79291260_4_k_cu_166b43c2_29424cute7productE - _ZN39_INTERNAL_79291260_4_k_cu_166b43c2_29424cuda3std3__441_GLOBAL__N__79291260_4_k_cu_166b43c2_29426ignoreE)
_ZN39_INTERNAL_79291260_4_k_cu_166b43c2_29424cuda3std3__441_GLOBAL__N__79291260_4_k_cu_166b43c2_29426ignoreE:
	.zero		1
	.type		_ZN39_INTERNAL_79291260_4_k_cu_166b43c2_29424cute7productE,@object
	.size		_ZN39_INTERNAL_79291260_4_k_cu_166b43c2_29424cute7productE,(_ZN39_INTERNAL_79291260_4_k_cu_166b43c2_29424cuda3std3__45__cpo3endE - _ZN39_INTERNAL_79291260_4_k_cu_166b43c2_29424cute7productE)
_ZN39_INTERNAL_79291260_4_k_cu_166b43c2_29424cute7productE:
	.zero		1
	.type		_ZN39_INTERNAL_79291260_4_k_cu_166b43c2_29424cuda3std3__45__cpo3endE,@object
	.size		_ZN39_INTERNAL_79291260_4_k_cu_166b43c2_29424cuda3std3__45__cpo3endE,(_ZN39_INTERNAL_79291260_4_k_cu_166b43c2_29424cuda3std3__419piecewise_constructE - _ZN39_INTERNAL_79291260_4_k_cu_166b43c2_29424cuda3std3__45__cpo3endE)
_ZN39_INTERNAL_79291260_4_k_cu_166b43c2_29424cuda3std3__45__cpo3endE:
	.zero		1
	.type		_ZN39_INTERNAL_79291260_4_k_cu_166b43c2_29424cuda3std3__419piecewise_constructE,@object
	.size		_ZN39_INTERNAL_79291260_4_k_cu_166b43c2_29424cuda3std3__419piecewise_constructE,(_ZN39_INTERNAL_79291260_4_k_cu_166b43c2_29424cuda3std3__45__cpo4cendE - _ZN39_INTERNAL_79291260_4_k_cu_166b43c2_29424cuda3std3__419piecewise_constructE)
_ZN39_INTERNAL_79291260_4_k_cu_166b43c2_29424cuda3std3__419piecewise_constructE:
	.zero		1
	.type		_ZN39_INTERNAL_79291260_4_k_cu_166b43c2_29424cuda3std3__45__cpo4cendE,@object
	.size		_ZN39_INTERNAL_79291260_4_k_cu_166b43c2_29424cuda3std3__45__cpo4cendE,(_ZN39_INTERNAL_79291260_4_k_cu_166b43c2_29424cuda3std6ranges3__45__cpo4swapE - _ZN39_INTERNAL_79291260_4_k_cu_166b43c2_29424cuda3std3__45__cpo4cendE)
_ZN39_INTERNAL_79291260_4_k_cu_166b43c2_29424cuda3std3__45__cpo4cendE:
	.zero		1
	.type		_ZN39_INTERNAL_79291260_4_k_cu_166b43c2_29424cuda3std6ranges3__45__cpo4swapE,@object
	.size		_ZN39_INTERNAL_79291260_4_k_cu_166b43c2_29424cuda3std6ranges3__45__cpo4swapE,(.L_9 - _ZN39_INTERNAL_79291260_4_k_cu_166b43c2_29424cuda3std6ranges3__45__cpo4swapE)
_ZN39_INTERNAL_79291260_4_k_cu_166b43c2_29424cuda3std6ranges3__45__cpo4swapE:
	.zero		1
.L_9:


//--------------------- .nv.constant0._ZN7cutlass13device_kernelINS_4fmha6kernel28FmhaKernelTmaWarpSpecializedINS1_10collective30FmhaMainloopTmaWarpSpecializedINS_12float_e4m3_tEffN4cute5tupleIJNS7_1CILi128EEENS9_ILi64EEENS9_ILi224EEEEEENS8_IJiNS9_ILi1EEENS8_IJiiEEEEEESG_NS8_IJSE_iSF_EEENS4_14ResidualFusionEJEEENS4_15FmhaFwdEpilogueIS6_fNS8_IJSB_SC_SB_EEEEENS2_23IndividualTileSchedulerEJEEEEEvNT_6ParamsE --------------------------
	.section	.nv.constant0._ZN7cutlass13device_kernelINS_4fmha6kernel28FmhaKernelTmaWarpSpecializedINS1_10collective30FmhaMainloopTmaWarpSpecializedINS_12float_e4m3_tEffN4cute5tupleIJNS7_1CILi128EEENS9_ILi64EEENS9_ILi224EEEEEENS8_IJiNS9_ILi1EEENS8_IJiiEEEEEESG_NS8_IJSE_iSF_EEENS4_14ResidualFusionEJEEENS4_15FmhaFwdEpilogueIS6_fNS8_IJSB_SC_SB_EEEEENS2_23IndividualTileSchedulerEJEEEEEvNT_6ParamsE,"a",@progbits
	.sectionflags	@""
	.align	4
.nv.constant0._ZN7cutlass13device_kernelINS_4fmha6kernel28FmhaKernelTmaWarpSpecializedINS1_10collective30FmhaMainloopTmaWarpSpecializedINS_12float_e4m3_tEffN4cute5tupleIJNS7_1CILi128EEENS9_ILi64EEENS9_ILi224EEEEEENS8_IJiNS9_ILi1EEENS8_IJiiEEEEEESG_NS8_IJSE_iSF_EEENS4_14ResidualFusionEJEEENS4_15FmhaFwdEpilogueIS6_fNS8_IJSB_SC_SB_EEEEENS2_23IndividualTileSchedulerEJEEEEEvNT_6ParamsE:
	.zero		2688


//--------------------- SYMBOLS --------------------------

	.type		.nv.reservedSmem.offset0,@object
	.size		.nv.reservedSmem.offset0,0x4
	.type		__assertfail,@function
